//
// Generated by NVIDIA NVVM Compiler
//
// Compiler Build ID: CL-36424714
// Cuda compilation tools, release 13.0, V13.0.88
// Based on NVVM 20.0.0
//

.version 9.0
.target sm_100
.address_size 64

	// .globl	_Z14scaleImageCudaPiiii

.visible .entry _Z14scaleImageCudaPiiii(
	.param .u64 .ptr .align 1 _Z14scaleImageCudaPiiii_param_0,
	.param .u32 _Z14scaleImageCudaPiiii_param_1,
	.param .u32 _Z14scaleImageCudaPiiii_param_2,
	.param .u32 _Z14scaleImageCudaPiiii_param_3
)
{
	.reg .pred 	%p<2>;
	.reg .b32 	%r<12>;
	.reg .b64 	%rd<5>;
	.reg .b64 	%fd<9>;

	ld.param.u64 	%rd1, [_Z14scaleImageCudaPiiii_param_0];
	ld.param.u32 	%r2, [_Z14scaleImageCudaPiiii_param_1];
	ld.param.u32 	%r3, [_Z14scaleImageCudaPiiii_param_2];
	ld.param.u32 	%r4, [_Z14scaleImageCudaPiiii_param_3];
	mov.u32 	%r5, %tid.x;
	mov.u32 	%r6, %ctaid.x;
	mul.lo.s32 	%r7, %r5, %r6;
	mul.lo.s32 	%r1, %r7, %r5;
	setp.ge.s32 	%p1, %r1, %r4;
	@%p1 bra 	$L__BB0_2;
	cvta.to.global.u64 	%rd2, %rd1;
	mul.wide.s32 	%rd3, %r1, 4;
	add.s64 	%rd4, %rd2, %rd3;
	ld.global.u32 	%r8, [%rd4];
	sub.s32 	%r9, %r8, %r2;
	cvt.rn.f64.s32 	%fd1, %r9;
	sub.s32 	%r10, %r3, %r2;
	cvt.rn.f64.s32 	%fd2, %r10;
	div.rn.f64 	%fd3, %fd1, %fd2;
	mul.f64 	%fd4, %fd3, 0d406FE00000000000;
	mov.f64 	%fd5, 0d3FE0000000000000;
	copysign.f64 	%fd6, %fd4, %fd5;
	add.rz.f64 	%fd7, %fd4, %fd6;
	cvt.rzi.f64.f64 	%fd8, %fd7;
	cvt.rzi.s32.f64 	%r11, %fd8;
	st.global.u32 	[%rd4], %r11;
$L__BB0_2:
	bar.sync 	0;
	ret;

}
	// .globl	_Z17edgeDetectionCudaPiS_iii
.visible .entry _Z17edgeDetectionCudaPiS_iii(
	.param .u64 .ptr .align 1 _Z17edgeDetectionCudaPiS_iii_param_0,
	.param .u64 .ptr .align 1 _Z17edgeDetectionCudaPiS_iii_param_1,
	.param .u32 _Z17edgeDetectionCudaPiS_iii_param_2,
	.param .u32 _Z17edgeDetectionCudaPiS_iii_param_3,
	.param .u32 _Z17edgeDetectionCudaPiS_iii_param_4
)
{
	.reg .pred 	%p<10>;
	.reg .b32 	%r<47>;
	.reg .b64 	%rd<26>;
	.reg .b64 	%fd<6>;

	ld.param.u64 	%rd2, [_Z17edgeDetectionCudaPiS_iii_param_0];
	ld.param.u64 	%rd3, [_Z17edgeDetectionCudaPiS_iii_param_1];
	ld.param.u32 	%r5, [_Z17edgeDetectionCudaPiS_iii_param_2];
	ld.param.u32 	%r6, [_Z17edgeDetectionCudaPiS_iii_param_3];
	ld.param.u32 	%r7, [_Z17edgeDetectionCudaPiS_iii_param_4];
	cvta.to.global.u64 	%rd1, %rd3;
	mov.u32 	%r8, %ntid.x;
	mov.u32 	%r9, %ctaid.x;
	mov.u32 	%r10, %tid.x;
	mad.lo.s32 	%r1, %r8, %r9, %r10;
	setp.ge.s32 	%p1, %r1, %r7;
	@%p1 bra 	$L__BB1_6;
	rem.s32 	%r2, %r1, %r5;
	setp.eq.s32 	%p2, %r1, 0;
	mov.b32 	%r46, 0;
	@%p2 bra 	$L__BB1_3;
	cvt.rn.f64.s32 	%fd1, %r1;
	cvt.rn.f64.s32 	%fd2, %r5;
	div.rn.f64 	%fd3, %fd1, %fd2;
	cvt.rmi.s32.f64 	%r46, %fd3;
$L__BB1_3:
	add.s32 	%r12, %r5, -1;
	setp.ge.s32 	%p3, %r2, %r12;
	add.s32 	%r13, %r6, -1;
	setp.ge.s32 	%p4, %r46, %r13;
	setp.lt.s32 	%p5, %r46, 1;
	or.pred  	%p6, %p4, %p3;
	or.pred  	%p7, %p6, %p5;
	setp.lt.s32 	%p8, %r2, 1;
	or.pred  	%p9, %p8, %p7;
	@%p9 bra 	$L__BB1_5;
	cvta.to.global.u64 	%rd6, %rd2;
	add.s32 	%r15, %r46, -1;
	mul.lo.s32 	%r16, %r15, %r5;
	cvt.s64.s32 	%rd7, %r16;
	cvt.u64.u32 	%rd8, %r2;
	add.s64 	%rd9, %rd7, %rd8;
	shl.b64 	%rd10, %rd9, 2;
	add.s64 	%rd11, %rd6, %rd10;
	ld.global.u32 	%r17, [%rd11+4];
	mul.lo.s32 	%r18, %r46, %r5;
	cvt.s64.s32 	%rd12, %r18;
	add.s64 	%rd13, %rd12, %rd8;
	shl.b64 	%rd14, %rd13, 2;
	add.s64 	%rd15, %rd6, %rd14;
	ld.global.u32 	%r19, [%rd15+4];
	shl.b32 	%r20, %r19, 1;
	add.s32 	%r21, %r18, %r5;
	cvt.s64.s32 	%rd16, %r21;
	add.s64 	%rd17, %rd16, %rd8;
	shl.b64 	%rd18, %rd17, 2;
	add.s64 	%rd19, %rd6, %rd18;
	ld.global.u32 	%r22, [%rd19+4];
	ld.global.u32 	%r23, [%rd11+-4];
	ld.global.u32 	%r24, [%rd15+-4];
	ld.global.u32 	%r25, [%rd19+-4];
	add.s32 	%r26, %r20, %r17;
	add.s32 	%r27, %r26, %r22;
	shl.b32 	%r28, %r24, 1;
	add.s32 	%r29, %r23, %r28;
	add.s32 	%r30, %r29, %r25;
	sub.s32 	%r31, %r27, %r30;
	add.s32 	%r32, %r21, %r2;
	mul.wide.s32 	%rd20, %r32, 4;
	add.s64 	%rd21, %rd6, %rd20;
	ld.global.u32 	%r33, [%rd21];
	shl.b32 	%r34, %r33, 1;
	add.s32 	%r35, %r16, %r2;
	mul.wide.s32 	%rd22, %r35, 4;
	add.s64 	%rd23, %rd6, %rd22;
	ld.global.u32 	%r36, [%rd23];
	add.s32 	%r37, %r34, %r25;
	add.s32 	%r38, %r37, %r22;
	shl.b32 	%r39, %r36, 1;
	add.s32 	%r40, %r23, %r39;
	add.s32 	%r41, %r40, %r17;
	sub.s32 	%r42, %r38, %r41;
	mul.lo.s32 	%r43, %r31, %r31;
	mad.lo.s32 	%r44, %r42, %r42, %r43;
	cvt.rn.f64.u32 	%fd4, %r44;
	sqrt.rn.f64 	%fd5, %fd4;
	cvt.rni.s32.f64 	%r45, %fd5;
	mul.wide.s32 	%rd24, %r1, 4;
	add.s64 	%rd25, %rd1, %rd24;
	st.global.u32 	[%rd25], %r45;
	bra.uni 	$L__BB1_6;
$L__BB1_5:
	mul.wide.s32 	%rd4, %r1, 4;
	add.s64 	%rd5, %rd1, %rd4;
	mov.b32 	%r14, 0;
	st.global.u32 	[%rd5], %r14;
$L__BB1_6:
	ret;

}


// ===== COMPILED SASS (sm_100) =====

	.target	sm_100

	.elftype	@"ET_EXEC"


//--------------------- .note.nv.tkinfo           --------------------------
	.section	.note.nv.tkinfo,"",@"SHT_NOTE"
	.sectionflags	@"SHF_NOTE_NV_TKINFO"
	.tkinfo
        /*0018*/ 	.word	0x00000002
        /*0030*/ 	.string	""
        /*0030*/ 	.string	"ptxas"
        /*0030*/ 	.string	"Cuda compilation tools, release 13.0, V13.0.88"
        /*0030*/ 	.string	"Build cuda_13.0.r13.0/compiler.36424714_0"
        /*0030*/ 	.string	"-arch sm_100 -m 64 "



//--------------------- .note.nv.cuinfo           --------------------------
	.section	.note.nv.cuinfo,"",@"SHT_NOTE"
	.sectionflags	@"SHF_NOTE_NV_CUINFO"
        /*0018*/ 	.short	0x0002
        /*001a*/ 	.short	0x0064
        /*001c*/ 	.short	0x0082
	.zero		2


//--------------------- .nv.info                  --------------------------
	.section	.nv.info,"",@"SHT_CUDA_INFO"
	.align	4


	//----- nvinfo : EIATTR_REGCOUNT
	.align		4
        /*0000*/ 	.byte	0x04, 0x2f
        /*0002*/ 	.short	(.L_1 - .L_0)
	.align		4
.L_0:
        /*0004*/ 	.word	index@(_Z14scaleImageCudaPiiii)
        /*0008*/ 	.word	0x0000001c


	//----- nvinfo : EIATTR_FRAME_SIZE
	.align		4
.L_1:
        /*000c*/ 	.byte	0x04, 0x11
        /*000e*/ 	.short	(.L_3 - .L_2)
	.align		4
.L_2:
        /*0010*/ 	.word	index@($__internal_2_$__cuda_sm20_div_rn_f64_full)
        /*0014*/ 	.word	0x00000000


	//----- nvinfo : EIATTR_FRAME_SIZE
	.align		4
.L_3:
        /*0018*/ 	.byte	0x04, 0x11
        /*001a*/ 	.short	(.L_5 - .L_4)
	.align		4
.L_4:
        /*001c*/ 	.word	index@(_Z14scaleImageCudaPiiii)
        /*0020*/ 	.word	0x00000000


	//----- nvinfo : EIATTR_REGCOUNT
	.align		4
.L_5:
        /*0024*/ 	.byte	0x04, 0x2f
        /*0026*/ 	.short	(.L_7 - .L_6)
	.align		4
.L_6:
        /*0028*/ 	.word	index@(_Z17edgeDetectionCudaPiS_iii)
        /*002c*/ 	.word	0x0000001a


	//----- nvinfo : EIATTR_FRAME_SIZE
	.align		4
.L_7:
        /*0030*/ 	.byte	0x04, 0x11
        /*0032*/ 	.short	(.L_9 - .L_8)
	.align		4
.L_8:
        /*0034*/ 	.word	index@($__internal_1_$__cuda_sm20_dsqrt_rn_f64_mediumpath_v1)
        /*0038*/ 	.word	0x00000000


	//----- nvinfo : EIATTR_FRAME_SIZE
	.align		4
.L_9:
        /*003c*/ 	.byte	0x04, 0x11
        /*003e*/ 	.short	(.L_11 - .L_10)
	.align		4
.L_10:
        /*0040*/ 	.word	index@($__internal_0_$__cuda_sm20_div_rn_f64_full)
        /*0044*/ 	.word	0x00000000


	//----- nvinfo : EIATTR_FRAME_SIZE
	.align		4
.L_11:
        /*0048*/ 	.byte	0x04, 0x11
        /*004a*/ 	.short	(.L_13 - .L_12)
	.align		4
.L_12:
        /*004c*/ 	.word	index@(_Z17edgeDetectionCudaPiS_iii)
        /*0050*/ 	.word	0x00000000


	//----- nvinfo : EIATTR_MIN_STACK_SIZE
	.align		4
.L_13:
        /*0054*/ 	.byte	0x04, 0x12
        /*0056*/ 	.short	(.L_15 - .L_14)
	.align		4
.L_14:
        /*0058*/ 	.word	index@(_Z17edgeDetectionCudaPiS_iii)
        /*005c*/ 	.word	0x00000000


	//----- nvinfo : EIATTR_MIN_STACK_SIZE
	.align		4
.L_15:
        /*0060*/ 	.byte	0x04, 0x12
        /*0062*/ 	.short	(.L_17 - .L_16)
	.align		4
.L_16:
        /*0064*/ 	.word	index@(_Z14scaleImageCudaPiiii)
        /*0068*/ 	.word	0x00000000
.L_17:


//--------------------- .nv.compat                --------------------------
	.section	.nv.compat,"",@"SHT_CUDA_COMPAT_INFO"
	.align	4
        /*0000*/ 	.byte	0x02, 0x09, 0x00, 0x00, 0x02, 0x02, 0x01, 0x00, 0x02, 0x05, 0x05, 0x00, 0x03, 0x07, 0x01, 0x01
        /*0010*/ 	.byte	0x02, 0x03, 0x00, 0x00, 0x02, 0x06, 0x01, 0x00, 0x04, 0x0b, 0x08, 0x00, 0x01, 0x00, 0x00, 0x00
        /*0020*/ 	.byte	0x00, 0x00, 0x00, 0x00


//--------------------- .nv.info._Z17edgeDetectionCudaPiS_iii --------------------------
	.section	.nv.info._Z17edgeDetectionCudaPiS_iii,"",@"SHT_CUDA_INFO"
	.sectionflags	@""
	.align	4


	//----- nvinfo : EIATTR_CUDA_API_VERSION
	.align		4
        /*0000*/ 	.byte	0x04, 0x37
        /*0002*/ 	.short	(.L_19 - .L_18)
.L_18:
        /*0004*/ 	.word	0x00000082


	//----- nvinfo : EIATTR_KPARAM_INFO
	.align		4
.L_19:
        /*0008*/ 	.byte	0x04, 0x17
        /*000a*/ 	.short	(.L_21 - .L_20)
.L_20:
        /*000c*/ 	.word	0x00000000
        /*0010*/ 	.short	0x0004
        /*0012*/ 	.short	0x0018
        /*0014*/ 	.byte	0x00, 0xf0, 0x11, 0x00


	//----- nvinfo : EIATTR_KPARAM_INFO
	.align		4
.L_21:
        /*0018*/ 	.byte	0x04, 0x17
        /*001a*/ 	.short	(.L_23 - .L_22)
.L_22:
        /*001c*/ 	.word	0x00000000
        /*0020*/ 	.short	0x0003
        /*0022*/ 	.short	0x0014
        /*0024*/ 	.byte	0x00, 0xf0, 0x11, 0x00


	//----- nvinfo : EIATTR_KPARAM_INFO
	.align		4
.L_23:
        /*0028*/ 	.byte	0x04, 0x17
        /*002a*/ 	.short	(.L_25 - .L_24)
.L_24:
        /*002c*/ 	.word	0x00000000
        /*0030*/ 	.short	0x0002
        /*0032*/ 	.short	0x0010
        /*0034*/ 	.byte	0x00, 0xf0, 0x11, 0x00


	//----- nvinfo : EIATTR_KPARAM_INFO
	.align		4
.L_25:
        /*0038*/ 	.byte	0x04, 0x17
        /*003a*/ 	.short	(.L_27 - .L_26)
.L_26:
        /*003c*/ 	.word	0x00000000
        /*0040*/ 	.short	0x0001
        /*0042*/ 	.short	0x0008
        /*0044*/ 	.byte	0x00, 0xf5, 0x21, 0x00


	//----- nvinfo : EIATTR_KPARAM_INFO
	.align		4
.L_27:
        /*0048*/ 	.byte	0x04, 0x17
        /*004a*/ 	.short	(.L_29 - .L_28)
.L_28:
        /*004c*/ 	.word	0x00000000
        /*0050*/ 	.short	0x0000
        /*0052*/ 	.short	0x0000
        /*0054*/ 	.byte	0x00, 0xf5, 0x21, 0x00


	//----- nvinfo : EIATTR_SPARSE_MMA_MASK
	.align		4
.L_29:
        /*0058*/ 	.byte	0x03, 0x50
        /*005a*/ 	.short	0x0000


	//----- nvinfo : EIATTR_MAXREG_COUNT
	.align		4
        /*005c*/ 	.byte	0x03, 0x1b
        /*005e*/ 	.short	0x00ff


	//----- nvinfo : EIATTR_MERCURY_ISA_VERSION
	.align		4
        /*0060*/ 	.byte	0x03, 0x5f
        /*0062*/ 	.short	0x0101


	//----- nvinfo : EIATTR_VRC_CTA_INIT_COUNT
	.align		4
        /*0064*/ 	.byte	0x02, 0x4a
	.zero		1
	.zero		1


	//----- nvinfo : EIATTR_EXIT_INSTR_OFFSETS
	.align		4
        /*0068*/ 	.byte	0x04, 0x1c
        /*006a*/ 	.short	(.L_31 - .L_30)


	//   ....[0]....
.L_30:
        /*006c*/ 	.word	0x00000070


	//   ....[1]....
        /*0070*/ 	.word	0x00000830


	//   ....[2]....
        /*0074*/ 	.word	0x00000870


	//----- nvinfo : EIATTR_CRS_STACK_SIZE
	.align		4
.L_31:
        /*0078*/ 	.byte	0x04, 0x1e
        /*007a*/ 	.short	(.L_33 - .L_32)
.L_32:
        /*007c*/ 	.word	0x00000000


	//----- nvinfo : EIATTR_CBANK_PARAM_SIZE
	.align		4
.L_33:
        /*0080*/ 	.byte	0x03, 0x19
        /*0082*/ 	.short	0x001c


	//----- nvinfo : EIATTR_PARAM_CBANK
	.align		4
        /*0084*/ 	.byte	0x04, 0x0a
        /*0086*/ 	.short	(.L_35 - .L_34)
	.align		4
.L_34:
        /*0088*/ 	.word	index@(.nv.constant0._Z17edgeDetectionCudaPiS_iii)
        /*008c*/ 	.short	0x0380
        /*008e*/ 	.short	0x001c


	//----- nvinfo : EIATTR_SW_WAR
	.align		4
.L_35:
        /*0090*/ 	.byte	0x04, 0x36
        /*0092*/ 	.short	(.L_37 - .L_36)
.L_36:
        /*0094*/ 	.word	0x00000008
.L_37:


//--------------------- .nv.info._Z14scaleImageCudaPiiii --------------------------
	.section	.nv.info._Z14scaleImageCudaPiiii,"",@"SHT_CUDA_INFO"
	.sectionflags	@""
	.align	4


	//----- nvinfo : EIATTR_CUDA_API_VERSION
	.align		4
        /*0000*/ 	.byte	0x04, 0x37
        /*0002*/ 	.short	(.L_39 - .L_38)
.L_38:
        /*0004*/ 	.word	0x00000082


	//----- nvinfo : EIATTR_KPARAM_INFO
	.align		4
.L_39:
        /*0008*/ 	.byte	0x04, 0x17
        /*000a*/ 	.short	(.L_41 - .L_40)
.L_40:
        /*000c*/ 	.word	0x00000000
        /*0010*/ 	.short	0x0003
        /*0012*/ 	.short	0x0010
        /*0014*/ 	.byte	0x00, 0xf0, 0x11, 0x00


	//----- nvinfo : EIATTR_KPARAM_INFO
	.align		4
.L_41:
        /*0018*/ 	.byte	0x04, 0x17
        /*001a*/ 	.short	(.L_43 - .L_42)
.L_42:
        /*001c*/ 	.word	0x00000000
        /*0020*/ 	.short	0x0002
        /*0022*/ 	.short	0x000c
        /*0024*/ 	.byte	0x00, 0xf0, 0x11, 0x00


	//----- nvinfo : EIATTR_KPARAM_INFO
	.align		4
.L_43:
        /*0028*/ 	.byte	0x04, 0x17
        /*002a*/ 	.short	(.L_45 - .L_44)
.L_44:
        /*002c*/ 	.word	0x00000000
        /*0030*/ 	.short	0x0001
        /*0032*/ 	.short	0x0008
        /*0034*/ 	.byte	0x00, 0xf0, 0x11, 0x00


	//----- nvinfo : EIATTR_KPARAM_INFO
	.align		4
.L_45:
        /*0038*/ 	.byte	0x04, 0x17
        /*003a*/ 	.short	(.L_47 - .L_46)
.L_46:
        /*003c*/ 	.word	0x00000000
        /*0040*/ 	.short	0x0000
        /*0042*/ 	.short	0x0000
        /*0044*/ 	.byte	0x00, 0xf5, 0x21, 0x00


	//----- nvinfo : EIATTR_SPARSE_MMA_MASK
	.align		4
.L_47:
        /*0048*/ 	.byte	0x03, 0x50
        /*004a*/ 	.short	0x0000


	//----- nvinfo : EIATTR_MAXREG_COUNT
	.align		4
        /*004c*/ 	.byte	0x03, 0x1b
        /*004e*/ 	.short	0x00ff


	//----- nvinfo : EIATTR_NUM_BARRIERS
	.align		4
        /*0050*/ 	.byte	0x02, 0x4c
        /*0052*/ 	.byte	0x01
	.zero		1


	//----- nvinfo : EIATTR_MERCURY_ISA_VERSION
	.align		4
        /*0054*/ 	.byte	0x03, 0x5f
        /*0056*/ 	.short	0x0101


	//----- nvinfo : EIATTR_VRC_CTA_INIT_COUNT
	.align		4
        /*0058*/ 	.byte	0x02, 0x4a
	.zero		1
	.zero		1


	//----- nvinfo : EIATTR_EXIT_INSTR_OFFSETS
	.align		4
        /*005c*/ 	.byte	0x04, 0x1c
        /*005e*/ 	.short	(.L_49 - .L_48)


	//   ....[0]....
.L_48:
        /*0060*/ 	.word	0x00000330


	//----- nvinfo : EIATTR_CRS_STACK_SIZE
	.align		4
.L_49:
        /*0064*/ 	.byte	0x04, 0x1e
        /*0066*/ 	.short	(.L_51 - .L_50)
.L_50:
        /*0068*/ 	.word	0x00000000


	//----- nvinfo : EIATTR_CBANK_PARAM_SIZE
	.align		4
.L_51:
        /*006c*/ 	.byte	0x03, 0x19
        /*006e*/ 	.short	0x0014


	//----- nvinfo : EIATTR_PARAM_CBANK
	.align		4
        /*0070*/ 	.byte	0x04, 0x0a
        /*0072*/ 	.short	(.L_53 - .L_52)
	.align		4
.L_52:
        /*0074*/ 	.word	index@(.nv.constant0._Z14scaleImageCudaPiiii)
        /*0078*/ 	.short	0x0380
        /*007a*/ 	.short	0x0014


	//----- nvinfo : EIATTR_SW_WAR
	.align		4
.L_53:
        /*007c*/ 	.byte	0x04, 0x36
        /*007e*/ 	.short	(.L_55 - .L_54)
.L_54:
        /*0080*/ 	.word	0x00000008
.L_55:


//--------------------- .nv.callgraph             --------------------------
	.section	.nv.callgraph,"",@"SHT_CUDA_CALLGRAPH"
	.align	4
	.sectionentsize	8
	.align		4
        /*0000*/ 	.word	0x00000000
	.align		4
        /*0004*/ 	.word	0xffffffff
	.align		4
        /*0008*/ 	.word	0x00000000
	.align		4
        /*000c*/ 	.word	0xfffffffe
	.align		4
        /*0010*/ 	.word	0x00000000
	.align		4
        /*0014*/ 	.word	0xfffffffd
	.align		4
        /*0018*/ 	.word	0x00000000
	.align		4
        /*001c*/ 	.word	0xfffffffc


//--------------------- .text._Z17edgeDetectionCudaPiS_iii --------------------------
	.section	.text._Z17edgeDetectionCudaPiS_iii,"ax",@progbits
	.align	128
        .global         _Z17edgeDetectionCudaPiS_iii
        .type           _Z17edgeDetectionCudaPiS_iii,@function
        .size           _Z17edgeDetectionCudaPiS_iii,(.L_x_28 - _Z17edgeDetectionCudaPiS_iii)
        .other          _Z17edgeDetectionCudaPiS_iii,@"STO_CUDA_ENTRY STV_DEFAULT"
_Z17edgeDetectionCudaPiS_iii:
.text._Z17edgeDetectionCudaPiS_iii:
[----:B------:R-:W-:Y:S01]  /*0000*/  LDC R1, c[0x0][0x37c] ;  /* 0x0000df00ff017b82 */ /* 0x000fe20000000800 */
[----:B------:R-:W0:Y:S01]  /*0010*/  S2R R0, SR_CTAID.X ;  /* 0x0000000000007919 */ /* 0x000e220000002500 */
[----:B------:R-:W0:Y:S01]  /*0020*/  LDCU UR4, c[0x0][0x360] ;  /* 0x00006c00ff0477ac */ /* 0x000e220008000800 */
[----:B------:R-:W0:Y:S01]  /*0030*/  S2R R3, SR_TID.X ;  /* 0x0000000000037919 */ /* 0x000e220000002100 */
[----:B------:R-:W1:Y:S01]  /*0040*/  LDCU UR5, c[0x0][0x398] ;  /* 0x00007300ff0577ac */ /* 0x000e620008000800 */
[----:B0-----:R-:W-:-:S05]  /*0050*/  IMAD R0, R0, UR4, R3 ;  /* 0x0000000400007c24 */ /* 0x001fca000f8e0203 */
[----:B-1----:R-:W-:-:S13]  /*0060*/  ISETP.GE.AND P0, PT, R0, UR5, PT ;  /* 0x0000000500007c0c */ /* 0x002fda000bf06270 */
[----:B------:R-:W-:Y:S05]  /*0070*/  @P0 EXIT ;  /* 0x000000000000094d */ /* 0x000fea0003800000 */
[----:B------:R-:W0:Y:S01]  /*0080*/  LDC R6, c[0x0][0x390] ;  /* 0x0000e400ff067b82 */ /* 0x000e220000000800 */
[----:B------:R-:W-:Y:S01]  /*0090*/  ISETP.GE.AND P2, PT, R0, RZ, PT ;  /* 0x000000ff0000720c */ /* 0x000fe20003f46270 */
[----:B------:R-:W-:Y:S01]  /*00a0*/  BSSY.RECONVERGENT B0, `(.L_x_0) ;  /* 0x000002c000007945 */ /* 0x000fe20003800200 */
[----:B0-----:R-:W-:-:S04]  /*00b0*/  IABS R5, R6 ;  /* 0x0000000600057213 */ /* 0x001fc80000000000 */
[----:B------:R-:W0:Y:S08]  /*00c0*/  I2F.RP R4, R5 ;  /* 0x0000000500047306 */ /* 0x000e300000209400 */
[----:B0-----:R-:W0:Y:S02]  /*00d0*/  MUFU.RCP R4, R4 ;  /* 0x0000000400047308 */ /* 0x001e240000001000 */
[----:B0-----:R-:W-:-:S06]  /*00e0*/  VIADD R2, R4, 0xffffffe ;  /* 0x0ffffffe04027836 */ /* 0x001fcc0000000000 */
[----:B------:R0:W1:Y:S02]  /*00f0*/  F2I.FTZ.U32.TRUNC.NTZ R3, R2 ;  /* 0x0000000200037305 */ /* 0x000064000021f000 */
[----:B0-----:R-:W-:Y:S02]  /*0100*/  IMAD.MOV.U32 R2, RZ, RZ, RZ ;  /* 0x000000ffff027224 */ /* 0x001fe400078e00ff */
[----:B-1----:R-:W-:-:S04]  /*0110*/  IMAD.MOV R8, RZ, RZ, -R3 ;  /* 0x000000ffff087224 */ /* 0x002fc800078e0a03 */
[----:B------:R-:W-:Y:S01]  /*0120*/  IMAD R7, R8, R5, RZ ;  /* 0x0000000508077224 */ /* 0x000fe200078e02ff */
[----:B------:R-:W-:-:S03]  /*0130*/  IABS R8, R0 ;  /* 0x0000000000087213 */ /* 0x000fc60000000000 */
[----:B------:R-:W-:-:S06]  /*0140*/  IMAD.HI.U32 R3, R3, R7, R2 ;  /* 0x0000000703037227 */ /* 0x000fcc00078e0002 */
[----:B------:R-:W-:-:S04]  /*0150*/  IMAD.HI.U32 R3, R3, R8, RZ ;  /* 0x0000000803037227 */ /* 0x000fc800078e00ff */
[----:B------:R-:W-:-:S04]  /*0160*/  IMAD.MOV R3, RZ, RZ, -R3 ;  /* 0x000000ffff037224 */ /* 0x000fc800078e0a03 */
[----:B------:R-:W-:-:S05]  /*0170*/  IMAD R4, R5, R3, R8 ;  /* 0x0000000305047224 */ /* 0x000fca00078e0208 */
[----:B------:R-:W-:-:S13]  /*0180*/  ISETP.GT.U32.AND P0, PT, R5, R4, PT ;  /* 0x000000040500720c */ /* 0x000fda0003f04070 */
[----:B------:R-:W-:Y:S01]  /*0190*/  @!P0 IMAD.IADD R4, R4, 0x1, -R5 ;  /* 0x0000000104048824 */ /* 0x000fe200078e0a05 */
[----:B------:R-:W-:-:S04]  /*01a0*/  ISETP.NE.AND P0, PT, R6, RZ, PT ;  /* 0x000000ff0600720c */ /* 0x000fc80003f05270 */
[----:B------:R-:W-:-:S13]  /*01b0*/  ISETP.GT.U32.AND P1, PT, R5, R4, PT ;  /* 0x000000040500720c */ /* 0x000fda0003f24070 */
[----:B------:R-:W-:Y:S01]  /*01c0*/  @!P1 IMAD.IADD R4, R4, 0x1, -R5 ;  /* 0x0000000104049824 */ /* 0x000fe200078e0a05 */
[----:B------:R-:W-:-:S03]  /*01d0*/  ISETP.NE.AND P1, PT, R0, RZ, PT ;  /* 0x000000ff0000720c */ /* 0x000fc60003f25270 */
[----:B------:R-:W-:Y:S01]  /*01e0*/  @!P2 IMAD.MOV R4, RZ, RZ, -R4 ;  /* 0x000000ffff04a224 */ /* 0x000fe200078e0a04 */
[----:B------:R-:W-:-:S09]  /*01f0*/  @!P0 LOP3.LUT R4, RZ, R6, RZ, 0x33, !PT ;  /* 0x00000006ff048212 */ /* 0x000fd200078e33ff */
[----:B------:R-:W-:Y:S05]  /*0200*/  @!P1 BRA `(.L_x_1) ;  /* 0x0000000000549947 */ /* 0x000fea0003800000 */
[----:B------:R-:W0:Y:S01]  /*0210*/  I2F.F64 R6, R6 ;  /* 0x0000000600067312 */ /* 0x000e220000201c00 */
[----:B------:R-:W-:Y:S01]  /*0220*/  IMAD.MOV.U32 R2, RZ, RZ, 0x1 ;  /* 0x00000001ff027424 */ /* 0x000fe200078e00ff */
[----:B------:R-:W-:Y:S06]  /*0230*/  BSSY.RECONVERGENT B1, `(.L_x_2) ;  /* 0x0000011000017945 */ /* 0x000fec0003800200 */
[----:B0-----:R-:W0:Y:S02]  /*0240*/  MUFU.RCP64H R3, R7 ;  /* 0x0000000700037308 */ /* 0x001e240000001800 */
[----:B0-----:R-:W-:-:S08]  /*0250*/  DFMA R8, -R6, R2, 1 ;  /* 0x3ff000000608742b */ /* 0x001fd00000000102 */
[----:B------:R-:W-:-:S08]  /*0260*/  DFMA R8, R8, R8, R8 ;  /* 0x000000080808722b */ /* 0x000fd00000000008 */
[----:B------:R-:W-:Y:S02]  /*0270*/  DFMA R2, R2, R8, R2 ;  /* 0x000000080202722b */ /* 0x000fe40000000002 */
[----:B------:R-:W0:Y:S06]  /*0280*/  I2F.F64 R8, R0 ;  /* 0x0000000000087312 */ /* 0x000e2c0000201c00 */
[----:B------:R-:W-:-:S08]  /*0290*/  DFMA R10, -R6, R2, 1 ;  /* 0x3ff00000060a742b */ /* 0x000fd00000000102 */
[----:B------:R-:W-:Y:S01]  /*02a0*/  DFMA R2, R2, R10, R2 ;  /* 0x0000000a0202722b */ /* 0x000fe20000000002 */
[----:B0-----:R-:W-:-:S07]  /*02b0*/  FSETP.GEU.AND P1, PT, |R9|, 6.5827683646048100446e-37, PT ;  /* 0x036000000900780b */ /* 0x001fce0003f2e200 */
[----:B------:R-:W-:-:S08]  /*02c0*/  DMUL R10, R8, R2 ;  /* 0x00000002080a7228 */ /* 0x000fd00000000000 */
[----:B------:R-:W-:-:S08]  /*02d0*/  DFMA R12, -R6, R10, R8 ;  /* 0x0000000a060c722b */ /* 0x000fd00000000108 */
[----:B------:R-:W-:-:S10]  /*02e0*/  DFMA R2, R2, R12, R10 ;  /* 0x0000000c0202722b */ /* 0x000fd4000000000a */
[----:B------:R-:W-:-:S05]  /*02f0*/  FFMA R5, RZ, R7, R3 ;  /* 0x00000007ff057223 */ /* 0x000fca0000000003 */
[----:B------:R-:W-:-:S13]  /*0300*/  FSETP.GT.AND P0, PT, |R5|, 1.469367938527859385e-39, PT ;  /* 0x001000000500780b */ /* 0x000fda0003f04200 */
[----:B------:R-:W-:Y:S05]  /*0310*/  @P0 BRA P1, `(.L_x_3) ;  /* 0x0000000000080947 */ /* 0x000fea0000800000 */
[----:B------:R-:W-:-:S07]  /*0320*/  MOV R12, 0x340 ;  /* 0x00000340000c7802 */ /* 0x000fce0000000f00 */
[----:B------:R-:W-:Y:S05]  /*0330*/  CALL.REL.NOINC `($__internal_0_$__cuda_sm20_div_rn_f64_full) ;  /* 0x0000000400507944 */ /* 0x000fea0003c00000 */
.L_x_3:
[----:B------:R-:W-:Y:S05]  /*0340*/  BSYNC.RECONVERGENT B1 ;  /* 0x0000000000017941 */ /* 0x000fea0003800200 */
.L_x_2:
[----:B------:R0:W1:Y:S02]  /*0350*/  F2I.F64.FLOOR R2, R2 ;  /* 0x0000000200027311 */ /* 0x0000640000305100 */
.L_x_1:
[----:B------:R-:W-:Y:S05]  /*0360*/  BSYNC.RECONVERGENT B0 ;  /* 0x0000000000007941 */ /* 0x000fea0003800200 */
.L_x_0:
[----:B------:R-:W2:Y:S02]  /*0370*/  LDCU.64 UR8, c[0x0][0x390] ;  /* 0x00007200ff0877ac */ /* 0x000ea40008000a00 */
[----:B--2---:R-:W-:Y:S02]  /*0380*/  UIADD3 UR5, UPT, UPT, UR8, -0x1, URZ ;  /* 0xffffffff08057890 */ /* 0x004fe4000fffe0ff */
[----:B------:R-:W-:-:S04]  /*0390*/  UIADD3 UR4, UPT, UPT, UR9, -0x1, URZ ;  /* 0xffffffff09047890 */ /* 0x000fc8000fffe0ff */
[----:B------:R-:W-:-:S04]  /*03a0*/  ISETP.GE.AND P0, PT, R4, UR5, PT ;  /* 0x0000000504007c0c */ /* 0x000fc8000bf06270 */
[----:B-1----:R-:W-:-:S03]  /*03b0*/  ISETP.GE.OR P0, PT, R2, UR4, P0 ;  /* 0x0000000402007c0c */ /* 0x002fc60008706670 */
[----:B------:R-:W1:Y:S01]  /*03c0*/  LDCU.64 UR4, c[0x0][0x358] ;  /* 0x00006b00ff0477ac */ /* 0x000e620008000a00 */
[----:B------:R-:W-:-:S04]  /*03d0*/  ISETP.LT.OR P0, PT, R2, 0x1, P0 ;  /* 0x000000010200780c */ /* 0x000fc80000701670 */
[----:B------:R-:W-:-:S13]  /*03e0*/  ISETP.LT.OR P0, PT, R4, 0x1, P0 ;  /* 0x000000010400780c */ /* 0x000fda0000701670 */
[----:B-1----:R-:W-:Y:S05]  /*03f0*/  @P0 BRA `(.L_x_4) ;  /* 0x0000000400100947 */ /* 0x002fea0003800000 */
[----:B------:R-:W1:Y:S01]  /*0400*/  LDCU.64 UR6, c[0x0][0x380] ;  /* 0x00007000ff0677ac */ /* 0x000e620008000a00 */
[C---:B------:R-:W-:Y:S02]  /*0410*/  IMAD R7, R2.reuse, UR8, RZ ;  /* 0x0000000802077c24 */ /* 0x040fe4000f8e02ff */
[----:B------:R-:W-:Y:S02]  /*0420*/  VIADD R5, R2, 0xffffffff ;  /* 0xffffffff02057836 */ /* 0x000fe40000000000 */
[----:B0-----:R-:W0:Y:S01]  /*0430*/  LDC.64 R2, c[0x0][0x380] ;  /* 0x0000e000ff027b82 */ /* 0x001e220000000a00 */
[----:B------:R-:W-:Y:S01]  /*0440*/  IADD3 R6, P0, PT, R4, R7, RZ ;  /* 0x0000000704067210 */ /* 0x000fe20007f1e0ff */
[----:B------:R-:W-:Y:S02]  /*0450*/  IMAD R5, R5, UR8, RZ ;  /* 0x0000000805057c24 */ /* 0x000fe4000f8e02ff */
[C---:B------:R-:W-:Y:S01]  /*0460*/  VIADD R9, R7.reuse, UR8 ;  /* 0x0000000807097c36 */ /* 0x040fe20008000000 */
[----:B------:R-:W-:-:S02]  /*0470*/  LEA.HI.X.SX32 R11, R7, RZ, 0x1, P0 ;  /* 0x000000ff070b7211 */ /* 0x000fc400000f0eff */
[C---:B------:R-:W-:Y:S01]  /*0480*/  IADD3 R13, P0, PT, R4.reuse, R5, RZ ;  /* 0x00000005040d7210 */ /* 0x040fe20007f1e0ff */
[C---:B------:R-:W-:Y:S01]  /*0490*/  IMAD.IADD R17, R4.reuse, 0x1, R9 ;  /* 0x0000000104117824 */ /* 0x040fe200078e0209 */
[C---:B------:R-:W-:Y:S02]  /*04a0*/  IADD3 R7, P2, PT, R4.reuse, R9, RZ ;  /* 0x0000000904077210 */ /* 0x040fe40007f5e0ff */
[----:B------:R-:W-:Y:S01]  /*04b0*/  LEA.HI.X.SX32 R14, R5, RZ, 0x1, P0 ;  /* 0x000000ff050e7211 */ /* 0x000fe200000f0eff */
[----:B------:R-:W-:Y:S01]  /*04c0*/  IMAD.IADD R5, R4, 0x1, R5 ;  /* 0x0000000104057824 */ /* 0x000fe200078e0205 */
[C---:B-1----:R-:W-:Y:S02]  /*04d0*/  LEA R10, P1, R6.reuse, UR6, 0x2 ;  /* 0x00000006060a7c11 */ /* 0x042fe4000f8210ff */
[----:B------:R-:W-:Y:S02]  /*04e0*/  LEA R8, P0, R13, UR6, 0x2 ;  /* 0x000000060d087c11 */ /* 0x000fe4000f8010ff */
[----:B------:R-:W-:-:S02]  /*04f0*/  LEA.HI.X R11, R6, UR7, R11, 0x2, P1 ;  /* 0x00000007060b7c11 */ /* 0x000fc400088f140b */
[----:B------:R-:W-:Y:S02]  /*0500*/  LEA.HI.X.SX32 R12, R9, RZ, 0x1, P2 ;  /* 0x000000ff090c7211 */ /* 0x000fe400010f0eff */
[----:B------:R-:W-:Y:S01]  /*0510*/  LEA R6, P1, R7, UR6, 0x2 ;  /* 0x0000000607067c11 */ /* 0x000fe2000f8210ff */
[----:B------:R-:W2:Y:S01]  /*0520*/  LDG.E R16, desc[UR4][R10.64+-0x4] ;  /* 0xfffffc040a107981 */ /* 0x000ea2000c1e1900 */
[----:B------:R-:W-:Y:S01]  /*0530*/  LEA.HI.X R9, R13, UR7, R14, 0x2, P0 ;  /* 0x000000070d097c11 */ /* 0x000fe200080f140e */
[----:B0-----:R-:W-:Y:S01]  /*0540*/  IMAD.WIDE R4, R5, 0x4, R2 ;  /* 0x0000000405047825 */ /* 0x001fe200078e0202 */
[----:B------:R-:W-:Y:S01]  /*0550*/  LEA.HI.X R7, R7, UR7, R12, 0x2, P1 ;  /* 0x0000000707077c11 */ /* 0x000fe200088f140c */
[----:B------:R-:W3:Y:S02]  /*0560*/  LDG.E R13, desc[UR4][R10.64+0x4] ;  /* 0x000004040a0d7981 */ /* 0x000ee4000c1e1900 */
[----:B------:R-:W-:Y:S02]  /*0570*/  IMAD.WIDE R2, R17, 0x4, R2 ;  /* 0x0000000411027825 */ /* 0x000fe400078e0202 */
[----:B------:R-:W2:Y:S04]  /*0580*/  LDG.E R15, desc[UR4][R8.64+-0x4] ;  /* 0xfffffc04080f7981 */ /* 0x000ea8000c1e1900 */
[----:B------:R0:W3:Y:S04]  /*0590*/  LDG.E R12, desc[UR4][R8.64+0x4] ;  /* 0x00000404080c7981 */ /* 0x0000e8000c1e1900 */
[----:B------:R-:W4:Y:S04]  /*05a0*/  LDG.E R4, desc[UR4][R4.64] ;  /* 0x0000000404047981 */ /* 0x000f28000c1e1900 */
[----:B------:R-:W5:Y:S04]  /*05b0*/  LDG.E R17, desc[UR4][R6.64+-0x4] ;  /* 0xfffffc0406117981 */ /* 0x000f68000c1e1900 */
[----:B------:R-:W5:Y:S04]  /*05c0*/  LDG.E R2, desc[UR4][R2.64] ;  /* 0x0000000402027981 */ /* 0x000f68000c1e1900 */
[----:B------:R-:W5:Y:S01]  /*05d0*/  LDG.E R14, desc[UR4][R6.64+0x4] ;  /* 0x00000404060e7981 */ /* 0x000f62000c1e1900 */
[----:B0-----:R-:W-:-:S02]  /*05e0*/  IMAD.MOV.U32 R8, RZ, RZ, 0x0 ;  /* 0x00000000ff087424 */ /* 0x001fc400078e00ff */
[----:B------:R-:W-:Y:S01]  /*05f0*/  IMAD.MOV.U32 R9, RZ, RZ, 0x3fd80000 ;  /* 0x3fd80000ff097424 */ /* 0x000fe200078e00ff */
[----:B------:R-:W-:Y:S01]  /*0600*/  BSSY.RECONVERGENT B0, `(.L_x_5) ;  /* 0x000001e000007945 */ /* 0x000fe20003800200 */
[--C-:B--2---:R-:W-:Y:S02]  /*0610*/  IMAD R16, R16, 0x2, R15.reuse ;  /* 0x0000000210107824 */ /* 0x104fe400078e020f */
[----:B---3--:R-:W-:Y:S02]  /*0620*/  IMAD R13, R13, 0x2, R12 ;  /* 0x000000020d0d7824 */ /* 0x008fe400078e020c */
[----:B----4-:R-:W-:Y:S02]  /*0630*/  IMAD R15, R4, 0x2, R15 ;  /* 0x00000002040f7824 */ /* 0x010fe400078e020f */
[----:B-----5:R-:W-:Y:S02]  /*0640*/  IMAD.IADD R16, R17, 0x1, R16 ;  /* 0x0000000111107824 */ /* 0x020fe400078e0210 */
[----:B------:R-:W-:-:S02]  /*0650*/  IMAD.IADD R15, R12, 0x1, R15 ;  /* 0x000000010c0f7824 */ /* 0x000fc400078e020f */
[----:B------:R-:W-:Y:S01]  /*0660*/  IMAD R17, R2, 0x2, R17 ;  /* 0x0000000202117824 */ /* 0x000fe200078e0211 */
[----:B------:R-:W-:-:S04]  /*0670*/  IADD3 R13, PT, PT, -R16, R13, R14 ;  /* 0x0000000d100d7210 */ /* 0x000fc80007ffe10e */
[----:B------:R-:W-:Y:S01]  /*0680*/  IADD3 R15, PT, PT, -R15, R17, R14 ;  /* 0x000000110f0f7210 */ /* 0x000fe20007ffe10e */
[----:B------:R-:W-:-:S04]  /*0690*/  IMAD R4, R13, R13, RZ ;  /* 0x0000000d0d047224 */ /* 0x000fc800078e02ff */
[----:B------:R-:W-:-:S06]  /*06a0*/  IMAD R4, R15, R15, R4 ;  /* 0x0000000f0f047224 */ /* 0x000fcc00078e0204 */
[----:B------:R-:W0:Y:S08]  /*06b0*/  I2F.F64.U32 R4, R4 ;  /* 0x0000000400047312 */ /* 0x000e300000201800 */
[----:B0-----:R-:W0:Y:S01]  /*06c0*/  MUFU.RSQ64H R7, R5 ;  /* 0x0000000500077308 */ /* 0x001e220000001c00 */
[----:B------:R-:W-:-:S06]  /*06d0*/  VIADD R6, R5, 0xfcb00000 ;  /* 0xfcb0000005067836 */ /* 0x000fcc0000000000 */
[----:B0-----:R-:W-:-:S08]  /*06e0*/  DMUL R2, R6, R6 ;  /* 0x0000000606027228 */ /* 0x001fd00000000000 */
[----:B------:R-:W-:-:S08]  /*06f0*/  DFMA R2, R4, -R2, 1 ;  /* 0x3ff000000402742b */ /* 0x000fd00000000802 */
[----:B------:R-:W-:Y:S02]  /*0700*/  DFMA R8, R2, R8, 0.5 ;  /* 0x3fe000000208742b */ /* 0x000fe40000000008 */
[----:B------:R-:W-:-:S08]  /*0710*/  DMUL R2, R6, R2 ;  /* 0x0000000206027228 */ /* 0x000fd00000000000 */
[----:B------:R-:W-:Y:S01]  /*0720*/  DFMA R10, R8, R2, R6 ;  /* 0x00000002080a722b */ /* 0x000fe20000000006 */
[----:B------:R-:W-:-:S07]  /*0730*/  ISETP.GE.U32.AND P0, PT, R6, 0x7ca00000, PT ;  /* 0x7ca000000600780c */ /* 0x000fce0003f06070 */
[----:B------:R-:W-:Y:S02]  /*0740*/  DMUL R12, R4, R10 ;  /* 0x0000000a040c7228 */ /* 0x000fe40000000000 */
[----:B------:R-:W-:Y:S02]  /*0750*/  VIADD R9, R11, 0xfff00000 ;  /* 0xfff000000b097836 */ /* 0x000fe40000000000 */
[----:B------:R-:W-:-:S04]  /*0760*/  IMAD.MOV.U32 R8, RZ, RZ, R10 ;  /* 0x000000ffff087224 */ /* 0x000fc800078e000a */
[----:B------:R-:W-:-:S08]  /*0770*/  DFMA R14, R12, -R12, R4 ;  /* 0x8000000c0c0e722b */ /* 0x000fd00000000004 */
[----:B------:R-:W-:Y:S01]  /*0780*/  DFMA R2, R14, R8, R12 ;  /* 0x000000080e02722b */ /* 0x000fe2000000000c */
[----:B------:R-:W-:Y:S10]  /*0790*/  @!P0 BRA `(.L_x_6) ;  /* 0x0000000000108947 */ /* 0x000ff40003800000 */
[----:B------:R-:W-:-:S07]  /*07a0*/  MOV R2, 0x7c0 ;  /* 0x000007c000027802 */ /* 0x000fce0000000f00 */
[----:B------:R-:W-:Y:S05]  /*07b0*/  CALL.REL.NOINC `($__internal_1_$__cuda_sm20_dsqrt_rn_f64_mediumpath_v1) ;  /* 0x0000000400a47944 */ /* 0x000fea0003c00000 */
[----:B------:R-:W-:Y:S02]  /*07c0*/  IMAD.MOV.U32 R2, RZ, RZ, R4 ;  /* 0x000000ffff027224 */ /* 0x000fe400078e0004 */
[----:B------:R-:W-:-:S07]  /*07d0*/  IMAD.MOV.U32 R3, RZ, RZ, R5 ;  /* 0x000000ffff037224 */ /* 0x000fce00078e0005 */
.L_x_6:
[----:B------:R-:W-:Y:S05]  /*07e0*/  BSYNC.RECONVERGENT B0 ;  /* 0x0000000000007941 */ /* 0x000fea0003800200 */
.L_x_5:
[----:B------:R-:W0:Y:S01]  /*07f0*/  LDC.64 R4, c[0x0][0x388] ;  /* 0x0000e200ff047b82 */ /* 0x000e220000000a00 */
[----:B------:R-:W1:Y:S01]  /*0800*/  F2I.F64 R3, R2 ;  /* 0x0000000200037311 */ /* 0x000e620000301100 */
[----:B0-----:R-:W-:-:S05]  /*0810*/  IMAD.WIDE R4, R0, 0x4, R4 ;  /* 0x0000000400047825 */ /* 0x001fca00078e0204 */
[----:B-1----:R-:W-:Y:S01]  /*0820*/  STG.E desc[UR4][R4.64], R3 ;  /* 0x0000000304007986 */ /* 0x002fe2000c101904 */
[----:B------:R-:W-:Y:S05]  /*0830*/  EXIT ;  /* 0x000000000000794d */ /* 0x000fea0003800000 */
.L_x_4:
[----:B0-----:R-:W0:Y:S02]  /*0840*/  LDC.64 R2, c[0x0][0x388] ;  /* 0x0000e200ff027b82 */ /* 0x001e240000000a00 */
[----:B0-----:R-:W-:-:S05]  /*0850*/  IMAD.WIDE R2, R0, 0x4, R2 ;  /* 0x0000000400027825 */ /* 0x001fca00078e0202 */
[----:B------:R-:W-:Y:S01]  /*0860*/  STG.E desc[UR4][R2.64], RZ ;  /* 0x000000ff02007986 */ /* 0x000fe2000c101904 */
[----:B------:R-:W-:Y:S05]  /*0870*/  EXIT ;  /* 0x000000000000794d */ /* 0x000fea0003800000 */
        .weak           $__internal_0_$__cuda_sm20_div_rn_f64_full
        .type           $__internal_0_$__cuda_sm20_div_rn_f64_full,@function
        .size           $__internal_0_$__cuda_sm20_div_rn_f64_full,($__internal_1_$__cuda_sm20_dsqrt_rn_f64_mediumpath_v1 - $__internal_0_$__cuda_sm20_div_rn_f64_full)
$__internal_0_$__cuda_sm20_div_rn_f64_full:
[C---:B------:R-:W-:Y:S01]  /*0880*/  FSETP.GEU.AND P0, PT, |R7|.reuse, 1.469367938527859385e-39, PT ;  /* 0x001000000700780b */ /* 0x040fe20003f0e200 */
[----:B------:R-:W-:Y:S01]  /*0890*/  IMAD.MOV.U32 R10, RZ, RZ, 0x1 ;  /* 0x00000001ff0a7424 */ /* 0x000fe200078e00ff */
[----:B------:R-:W-:Y:S01]  /*08a0*/  LOP3.LUT R2, R7, 0x800fffff, RZ, 0xc0, !PT ;  /* 0x800fffff07027812 */ /* 0x000fe200078ec0ff */
[----:B------:R-:W-:Y:S01]  /*08b0*/  IMAD.MOV.U32 R13, RZ, RZ, 0x1ca00000 ;  /* 0x1ca00000ff0d7424 */ /* 0x000fe200078e00ff */
[C---:B------:R-:W-:Y:S01]  /*08c0*/  FSETP.GEU.AND P2, PT, |R9|.reuse, 1.469367938527859385e-39, PT ;  /* 0x001000000900780b */ /* 0x040fe20003f4e200 */
[----:B------:R-:W-:Y:S01]  /*08d0*/  BSSY.RECONVERGENT B2, `(.L_x_7) ;  /* 0x0000053000027945 */ /* 0x000fe20003800200 */
[----:B------:R-:W-:Y:S01]  /*08e0*/  LOP3.LUT R3, R2, 0x3ff00000, RZ, 0xfc, !PT ;  /* 0x3ff0000002037812 */ /* 0x000fe200078efcff */
[----:B------:R-:W-:Y:S01]  /*08f0*/  IMAD.MOV.U32 R2, RZ, RZ, R6 ;  /* 0x000000ffff027224 */ /* 0x000fe200078e0006 */
[----:B------:R-:W-:-:S05]  /*0900*/  LOP3.LUT R5, R9, 0x7ff00000, RZ, 0xc0, !PT ;  /* 0x7ff0000009057812 */ /* 0x000fca00078ec0ff */
[----:B------:R-:W-:-:S04]  /*0910*/  @!P0 DMUL R2, R6, 8.98846567431157953865e+307 ;  /* 0x7fe0000006028828 */ /* 0x000fc80000000000 */
[----:B------:R-:W-:Y:S02]  /*0920*/  @!P2 LOP3.LUT R18, R7, 0x7ff00000, RZ, 0xc0, !PT ;  /* 0x7ff000000712a812 */ /* 0x000fe400078ec0ff */
[----:B------:R-:W0:Y:S02]  /*0930*/  MUFU.RCP64H R11, R3 ;  /* 0x00000003000b7308 */ /* 0x000e240000001800 */
[----:B------:R-:W-:Y:S01]  /*0940*/  @!P2 ISETP.GE.U32.AND P3, PT, R5, R18, PT ;  /* 0x000000120500a20c */ /* 0x000fe20003f66070 */
[----:B------:R-:W-:Y:S01]  /*0950*/  @!P2 IMAD.MOV.U32 R18, RZ, RZ, RZ ;  /* 0x000000ffff12a224 */ /* 0x000fe200078e00ff */
[----:B0-----:R-:W-:-:S08]  /*0960*/  DFMA R14, R10, -R2, 1 ;  /* 0x3ff000000a0e742b */ /* 0x001fd00000000802 */
[----:B------:R-:W-:Y:S01]  /*0970*/  DFMA R16, R14, R14, R14 ;  /* 0x0000000e0e10722b */ /* 0x000fe2000000000e */
[----:B------:R-:W-:Y:S02]  /*0980*/  LOP3.LUT R14, R7, 0x7ff00000, RZ, 0xc0, !PT ;  /* 0x7ff00000070e7812 */ /* 0x000fe400078ec0ff */
[----:B------:R-:W-:Y:S02]  /*0990*/  @!P2 SEL R15, R13, 0x63400000, !P3 ;  /* 0x634000000d0fa807 */ /* 0x000fe40005800000 */
[----:B------:R-:W-:-:S03]  /*09a0*/  ISETP.GE.U32.AND P1, PT, R5, R14, PT ;  /* 0x0000000e0500720c */ /* 0x000fc60003f26070 */
[----:B------:R-:W-:Y:S01]  /*09b0*/  DFMA R16, R10, R16, R10 ;  /* 0x000000100a10722b */ /* 0x000fe2000000000a */
[--C-:B------:R-:W-:Y:S01]  /*09c0*/  @!P2 LOP3.LUT R15, R15, 0x80000000, R9.reuse, 0xf8, !PT ;  /* 0x800000000f0fa812 */ /* 0x100fe200078ef809 */
[----:B------:R-:W-:Y:S01]  /*09d0*/  IMAD.MOV.U32 R10, RZ, RZ, R8 ;  /* 0x000000ffff0a7224 */ /* 0x000fe200078e0008 */
[----:B------:R-:W-:Y:S02]  /*09e0*/  SEL R11, R13, 0x63400000, !P1 ;  /* 0x634000000d0b7807 */ /* 0x000fe40004800000 */
[----:B------:R-:W-:Y:S02]  /*09f0*/  @!P2 LOP3.LUT R19, R15, 0x100000, RZ, 0xfc, !PT ;  /* 0x001000000f13a812 */ /* 0x000fe400078efcff */
[----:B------:R-:W-:Y:S01]  /*0a00*/  LOP3.LUT R11, R11, 0x800fffff, R9, 0xf8, !PT ;  /* 0x800fffff0b0b7812 */ /* 0x000fe200078ef809 */
[----:B------:R-:W-:-:S05]  /*0a10*/  DFMA R20, R16, -R2, 1 ;  /* 0x3ff000001014742b */ /* 0x000fca0000000802 */
[----:B------:R-:W-:-:S03]  /*0a20*/  @!P2 DFMA R10, R10, 2, -R18 ;  /* 0x400000000a0aa82b */ /* 0x000fc60000000812 */
[----:B------:R-:W-:Y:S01]  /*0a30*/  DFMA R16, R16, R20, R16 ;  /* 0x000000141010722b */ /* 0x000fe20000000010 */
[----:B------:R-:W-:Y:S02]  /*0a40*/  IMAD.MOV.U32 R21, RZ, RZ, R5 ;  /* 0x000000ffff157224 */ /* 0x000fe400078e0005 */
[----:B------:R-:W-:Y:S01]  /*0a50*/  IMAD.MOV.U32 R20, RZ, RZ, R14 ;  /* 0x000000ffff147224 */ /* 0x000fe200078e000e */
[----:B------:R-:W-:-:S03]  /*0a60*/  @!P0 LOP3.LUT R20, R3, 0x7ff00000, RZ, 0xc0, !PT ;  /* 0x7ff0000003148812 */ /* 0x000fc600078ec0ff */
[----:B------:R-:W-:Y:S01]  /*0a70*/  @!P2 LOP3.LUT R21, R11, 0x7ff00000, RZ, 0xc0, !PT ;  /* 0x7ff000000b15a812 */ /* 0x000fe200078ec0ff */
[----:B------:R-:W-:Y:S01]  /*0a80*/  DMUL R18, R16, R10 ;  /* 0x0000000a10127228 */ /* 0x000fe20000000000 */
[----:B------:R-:W-:Y:S02]  /*0a90*/  VIADD R23, R20, 0xffffffff ;  /* 0xffffffff14177836 */ /* 0x000fe40000000000 */
[----:B------:R-:W-:-:S04]  /*0aa0*/  IADD3 R22, PT, PT, R21, -0x1, RZ ;  /* 0xffffffff15167810 */ /* 0x000fc80007ffe0ff */
[----:B------:R-:W-:Y:S01]  /*0ab0*/  ISETP.GT.U32.AND P0, PT, R22, 0x7feffffe, PT ;  /* 0x7feffffe1600780c */ /* 0x000fe20003f04070 */
[----:B------:R-:W-:-:S03]  /*0ac0*/  DFMA R14, R18, -R2, R10 ;  /* 0x80000002120e722b */ /* 0x000fc6000000000a */
[----:B------:R-:W-:-:S05]  /*0ad0*/  ISETP.GT.U32.OR P0, PT, R23, 0x7feffffe, P0 ;  /* 0x7feffffe1700780c */ /* 0x000fca0000704470 */
[----:B------:R-:W-:-:S08]  /*0ae0*/  DFMA R14, R16, R14, R18 ;  /* 0x0000000e100e722b */ /* 0x000fd00000000012 */
[----:B------:R-:W-:Y:S05]  /*0af0*/  @P0 BRA `(.L_x_8) ;  /* 0x00000000006c0947 */ /* 0x000fea0003800000 */
[----:B------:R-:W-:-:S04]  /*0b00*/  LOP3.LUT R16, R7, 0x7ff00000, RZ, 0xc0, !PT ;  /* 0x7ff0000007107812 */ /* 0x000fc800078ec0ff */
[CC--:B------:R-:W-:Y:S02]  /*0b10*/  VIADDMNMX R8, R5.reuse, -R16.reuse, 0xb9600000, !PT ;  /* 0xb960000005087446 */ /* 0x0c0fe40007800910 */
[----:B------:R-:W-:Y:S02]  /*0b20*/  ISETP.GE.U32.AND P0, PT, R5, R16, PT ;  /* 0x000000100500720c */ /* 0x000fe40003f06070 */
[----:B------:R-:W-:Y:S02]  /*0b30*/  VIMNMX R8, PT, PT, R8, 0x46a00000, PT ;  /* 0x46a0000008087848 */ /* 0x000fe40003fe0100 */
[----:B------:R-:W-:-:S05]  /*0b40*/  SEL R5, R13, 0x63400000, !P0 ;  /* 0x634000000d057807 */ /* 0x000fca0004000000 */
[----:B------:R-:W-:Y:S02]  /*0b50*/  IMAD.IADD R5, R8, 0x1, -R5 ;  /* 0x0000000108057824 */ /* 0x000fe400078e0a05 */
[----:B------:R-:W-:Y:S02]  /*0b60*/  IMAD.MOV.U32 R8, RZ, RZ, RZ ;  /* 0x000000ffff087224 */ /* 0x000fe400078e00ff */
[----:B------:R-:W-:-:S06]  /*0b70*/  VIADD R9, R5, 0x7fe00000 ;  /* 0x7fe0000005097836 */ /* 0x000fcc0000000000 */
[----:B------:R-:W-:-:S10]  /*0b80*/  DMUL R16, R14, R8 ;  /* 0x000000080e107228 */ /* 0x000fd40000000000 */
[----:B------:R-:W-:-:S13]  /*0b90*/  FSETP.GTU.AND P0, PT, |R17|, 1.469367938527859385e-39, PT ;  /* 0x001000001100780b */ /* 0x000fda0003f0c200 */
[----:B------:R-:W-:Y:S05]  /*0ba0*/  @P0 BRA `(.L_x_9) ;  /* 0x0000000000940947 */ /* 0x000fea0003800000 */
[----:B------:R-:W-:Y:S01]  /*0bb0*/  DFMA R2, R14, -R2, R10 ;  /* 0x800000020e02722b */ /* 0x000fe2000000000a */
[----:B------:R-:W-:-:S09]  /*0bc0*/  IMAD.MOV.U32 R8, RZ, RZ, RZ ;  /* 0x000000ffff087224 */ /* 0x000fd200078e00ff */
[C---:B------:R-:W-:Y:S02]  /*0bd0*/  FSETP.NEU.AND P0, PT, R3.reuse, RZ, PT ;  /* 0x000000ff0300720b */ /* 0x040fe40003f0d000 */
[----:B------:R-:W-:-:S04]  /*0be0*/  LOP3.LUT R7, R3, 0x80000000, R7, 0x48, !PT ;  /* 0x8000000003077812 */ /* 0x000fc800078e4807 */
[----:B------:R-:W-:-:S07]  /*0bf0*/  LOP3.LUT R9, R7, R9, RZ, 0xfc, !PT ;  /* 0x0000000907097212 */ /* 0x000fce00078efcff */
[----:B------:R-:W-:Y:S05]  /*0c00*/  @!P0 BRA `(.L_x_9) ;  /* 0x00000000007c8947 */ /* 0x000fea0003800000 */
[----:B------:R-:W-:Y:S01]  /*0c10*/  IMAD.MOV R3, RZ, RZ, -R5 ;  /* 0x000000ffff037224 */ /* 0x000fe200078e0a05 */
[----:B------:R-:W-:Y:S01]  /*0c20*/  DMUL.RP R8, R14, R8 ;  /* 0x000000080e087228 */ /* 0x000fe20000008000 */
[----:B------:R-:W-:Y:S01]  /*0c30*/  IMAD.MOV.U32 R2, RZ, RZ, RZ ;  /* 0x000000ffff027224 */ /* 0x000fe200078e00ff */
[----:B------:R-:W-:-:S05]  /*0c40*/  IADD3 R5, PT, PT, -R5, -0x43300000, RZ ;  /* 0xbcd0000005057810 */ /* 0x000fca0007ffe1ff */
[----:B------:R-:W-:-:S03]  /*0c50*/  DFMA R2, R16, -R2, R14 ;  /* 0x800000021002722b */ /* 0x000fc6000000000e */
[----:B------:R-:W-:-:S07]  /*0c60*/  LOP3.LUT R7, R9, R7, RZ, 0x3c, !PT ;  /* 0x0000000709077212 */ /* 0x000fce00078e3cff */
[----:B------:R-:W-:-:S04]  /*0c70*/  FSETP.NEU.AND P0, PT, |R3|, R5, PT ;  /* 0x000000050300720b */ /* 0x000fc80003f0d200 */
[----:B------:R-:W-:Y:S02]  /*0c80*/  FSEL R16, R8, R16, !P0 ;  /* 0x0000001008107208 */ /* 0x000fe40004000000 */
[----:B------:R-:W-:Y:S01]  /*0c90*/  FSEL R17, R7, R17, !P0 ;  /* 0x0000001107117208 */ /* 0x000fe20004000000 */
[----:B------:R-:W-:Y:S06]  /*0ca0*/  BRA `(.L_x_9) ;  /* 0x0000000000547947 */ /* 0x000fec0003800000 */
.L_x_8:
[----:B------:R-:W-:-:S14]  /*0cb0*/  DSETP.NAN.AND P0, PT, R8, R8, PT ;  /* 0x000000080800722a */ /* 0x000fdc0003f08000 */
[----:B------:R-:W-:Y:S05]  /*0cc0*/  @P0 BRA `(.L_x_10) ;  /* 0x0000000000440947 */ /* 0x000fea0003800000 */
[----:B------:R-:W-:-:S14]  /*0cd0*/  DSETP.NAN.AND P0, PT, R6, R6, PT ;  /* 0x000000060600722a */ /* 0x000fdc0003f08000 */
[----:B------:R-:W-:Y:S05]  /*0ce0*/  @P0 BRA `(.L_x_11) ;  /* 0x0000000000300947 */ /* 0x000fea0003800000 */
[----:B------:R-:W-:Y:S01]  /*0cf0*/  ISETP.NE.AND P0, PT, R21, R20, PT ;  /* 0x000000141500720c */ /* 0x000fe20003f05270 */
[----:B------:R-:W-:Y:S02]  /*0d00*/  IMAD.MOV.U32 R16, RZ, RZ, 0x0 ;  /* 0x00000000ff107424 */ /* 0x000fe400078e00ff */
[----:B------:R-:W-:-:S10]  /*0d10*/  IMAD.MOV.U32 R17, RZ, RZ, -0x80000 ;  /* 0xfff80000ff117424 */ /* 0x000fd400078e00ff */
[----:B------:R-:W-:Y:S05]  /*0d20*/  @!P0 BRA `(.L_x_9) ;  /* 0x0000000000348947 */ /* 0x000fea0003800000 */
[----:B------:R-:W-:Y:S02]  /*0d30*/  ISETP.NE.AND P0, PT, R21, 0x7ff00000, PT ;  /* 0x7ff000001500780c */ /* 0x000fe40003f05270 */
[----:B------:R-:W-:Y:S02]  /*0d40*/  LOP3.LUT R17, R9, 0x80000000, R7, 0x48, !PT ;  /* 0x8000000009117812 */ /* 0x000fe400078e4807 */
[----:B------:R-:W-:-:S13]  /*0d50*/  ISETP.EQ.OR P0, PT, R20, RZ, !P0 ;  /* 0x000000ff1400720c */ /* 0x000fda0004702670 */
[----:B------:R-:W-:Y:S01]  /*0d60*/  @P0 LOP3.LUT R2, R17, 0x7ff00000, RZ, 0xfc, !PT ;  /* 0x7ff0000011020812 */ /* 0x000fe200078efcff */
[----:B------:R-:W-:Y:S02]  /*0d70*/  @!P0 IMAD.MOV.U32 R16, RZ, RZ, RZ ;  /* 0x000000ffff108224 */ /* 0x000fe400078e00ff */
[----:B------:R-:W-:Y:S02]  /*0d80*/  @P0 IMAD.MOV.U32 R16, RZ, RZ, RZ ;  /* 0x000000ffff100224 */ /* 0x000fe400078e00ff */
[----:B------:R-:W-:Y:S01]  /*0d90*/  @P0 IMAD.MOV.U32 R17, RZ, RZ, R2 ;  /* 0x000000ffff110224 */ /* 0x000fe200078e0002 */
[----:B------:R-:W-:Y:S06]  /*0da0*/  BRA `(.L_x_9) ;  /* 0x0000000000147947 */ /* 0x000fec0003800000 */
.L_x_11:
[----:B------:R-:W-:Y:S01]  /*0db0*/  LOP3.LUT R17, R7, 0x80000, RZ, 0xfc, !PT ;  /* 0x0008000007117812 */ /* 0x000fe200078efcff */
[----:B------:R-:W-:Y:S01]  /*0dc0*/  IMAD.MOV.U32 R16, RZ, RZ, R6 ;  /* 0x000000ffff107224 */ /* 0x000fe200078e0006 */
[----:B------:R-:W-:Y:S06]  /*0dd0*/  BRA `(.L_x_9) ;  /* 0x0000000000087947 */ /* 0x000fec0003800000 */
.L_x_10:
[----:B------:R-:W-:Y:S01]  /*0de0*/  LOP3.LUT R17, R9, 0x80000, RZ, 0xfc, !PT ;  /* 0x0008000009117812 */ /* 0x000fe200078efcff */
[----:B------:R-:W-:-:S07]  /*0df0*/  IMAD.MOV.U32 R16, RZ, RZ, R8 ;  /* 0x000000ffff107224 */ /* 0x000fce00078e0008 */
.L_x_9:
[----:B------:R-:W-:Y:S05]  /*0e00*/  BSYNC.RECONVERGENT B2 ;  /* 0x0000000000027941 */ /* 0x000fea0003800200 */
.L_x_7:
[----:B------:R-:W-:Y:S01]  /*0e10*/  MOV R13, 0x0 ;  /* 0x00000000000d7802 */ /* 0x000fe20000000f00 */
[----:B------:R-:W-:Y:S02]  /*0e20*/  IMAD.MOV.U32 R2, RZ, RZ, R16 ;  /* 0x000000ffff027224 */ /* 0x000fe400078e0010 */
[----:B------:R-:W-:Y:S01]  /*0e30*/  IMAD.MOV.U32 R3, RZ, RZ, R17 ;  /* 0x000000ffff037224 */ /* 0x000fe200078e0011 */
[----:B------:R-:W-:Y:S06]  /*0e40*/  RET.REL.NODEC R12 `(_Z17edgeDetectionCudaPiS_iii) ;  /* 0xfffffff00c6c7950 */ /* 0x000fec0003c3ffff */
        .weak           $__internal_1_$__cuda_sm20_dsqrt_rn_f64_mediumpath_v1
        .type           $__internal_1_$__cuda_sm20_dsqrt_rn_f64_mediumpath_v1,@function
        .size           $__internal_1_$__cuda_sm20_dsqrt_rn_f64_mediumpath_v1,(.L_x_28 - $__internal_1_$__cuda_sm20_dsqrt_rn_f64_mediumpath_v1)
$__internal_1_$__cuda_sm20_dsqrt_rn_f64_mediumpath_v1:
[----:B------:R-:W-:Y:S01]  /*0e50*/  ISETP.GE.U32.AND P0, PT, R6, -0x3400000, PT ;  /* 0xfcc000000600780c */ /* 0x000fe20003f06070 */
[----:B------:R-:W-:Y:S01]  /*0e60*/  BSSY.RECONVERGENT B1, `(.L_x_12) ;  /* 0x0000028000017945 */ /* 0x000fe20003800200 */
[----:B------:R-:W-:Y:S02]  /*0e70*/  IMAD.MOV.U32 R6, RZ, RZ, R4 ;  /* 0x000000ffff067224 */ /* 0x000fe400078e0004 */
[----:B------:R-:W-:Y:S02]  /*0e80*/  IMAD.MOV.U32 R7, RZ, RZ, R5 ;  /* 0x000000ffff077224 */ /* 0x000fe400078e0005 */
[----:B------:R-:W-:Y:S02]  /*0e90*/  IMAD.MOV.U32 R8, RZ, RZ, R10 ;  /* 0x000000ffff087224 */ /* 0x000fe400078e000a */
[----:B------:R-:W-:Y:S02]  /*0ea0*/  IMAD.MOV.U32 R4, RZ, RZ, R14 ;  /* 0x000000ffff047224 */ /* 0x000fe400078e000e */
[----:B------:R-:W-:-:S03]  /*0eb0*/  IMAD.MOV.U32 R5, RZ, RZ, R15 ;  /* 0x000000ffff057224 */ /* 0x000fc600078e000f */
[----:B------:R-:W-:Y:S05]  /*0ec0*/  @!P0 BRA `(.L_x_13) ;  /* 0x0000000000208947 */ /* 0x000fea0003800000 */
[----:B------:R-:W-:-:S10]  /*0ed0*/  DFMA.RM R4, R4, R8, R12 ;  /* 0x000000080404722b */ /* 0x000fd4000000400c */
[----:B------:R-:W-:-:S05]  /*0ee0*/  IADD3 R8, P0, PT, R4, 0x1, RZ ;  /* 0x0000000104087810 */ /* 0x000fca0007f1e0ff */
[----:B------:R-:W-:-:S06]  /*0ef0*/  IMAD.X R9, RZ, RZ, R5, P0 ;  /* 0x000000ffff097224 */ /* 0x000fcc00000e0605 */
[----:B------:R-:W-:-:S08]  /*0f00*/  DFMA.RP R6, -R4, R8, R6 ;  /* 0x000000080406722b */ /* 0x000fd00000008106 */
[----:B------:R-:W-:-:S06]  /*0f10*/  DSETP.GT.AND P0, PT, R6, RZ, PT ;  /* 0x000000ff0600722a */ /* 0x000fcc0003f04000 */
[----:B------:R-:W-:Y:S02]  /*0f20*/  FSEL R4, R8, R4, P0 ;  /* 0x0000000408047208 */ /* 0x000fe40000000000 */
[----:B------:R-:W-:Y:S01]  /*0f30*/  FSEL R5, R9, R5, P0 ;  /* 0x0000000509057208 */ /* 0x000fe20000000000 */
[----:B------:R-:W-:Y:S06]  /*0f40*/  BRA `(.L_x_14) ;  /* 0x0000000000647947 */ /* 0x000fec0003800000 */
.L_x_13:
[----:B------:R-:W-:-:S14]  /*0f50*/  DSETP.NE.AND P0, PT, R6, RZ, PT ;  /* 0x000000ff0600722a */ /* 0x000fdc0003f05000 */
[----:B------:R-:W-:Y:S05]  /*0f60*/  @!P0 BRA `(.L_x_15) ;  /* 0x0000000000588947 */ /* 0x000fea0003800000 */
[----:B------:R-:W-:-:S13]  /*0f70*/  ISETP.GE.AND P0, PT, R7, RZ, PT ;  /* 0x000000ff0700720c */ /* 0x000fda0003f06270 */
[----:B------:R-:W-:Y:S02]  /*0f80*/  @!P0 IMAD.MOV.U32 R4, RZ, RZ, 0x0 ;  /* 0x00000000ff048424 */ /* 0x000fe400078e00ff */
[----:B------:R-:W-:Y:S01]  /*0f90*/  @!P0 IMAD.MOV.U32 R5, RZ, RZ, -0x80000 ;  /* 0xfff80000ff058424 */ /* 0x000fe200078e00ff */
[----:B------:R-:W-:Y:S06]  /*0fa0*/  @!P0 BRA `(.L_x_14) ;  /* 0x00000000004c8947 */ /* 0x000fec0003800000 */
[----:B------:R-:W-:-:S13]  /*0fb0*/  ISETP.GT.AND P0, PT, R7, 0x7fefffff, PT ;  /* 0x7fefffff0700780c */ /* 0x000fda0003f04270 */
[----:B------:R-:W-:Y:S05]  /*0fc0*/  @P0 BRA `(.L_x_15) ;  /* 0x0000000000400947 */ /* 0x000fea0003800000 */
[----:B------:R-:W-:Y:S01]  /*0fd0*/  DMUL R4, R6, 8.11296384146066816958e+31 ;  /* 0x4690000006047828 */ /* 0x000fe20000000000 */
[----:B------:R-:W-:Y:S02]  /*0fe0*/  IMAD.MOV.U32 R10, RZ, RZ, 0x0 ;  /* 0x00000000ff0a7424 */ /* 0x000fe400078e00ff */
[----:B------:R-:W-:Y:S02]  /*0ff0*/  IMAD.MOV.U32 R6, RZ, RZ, RZ ;  /* 0x000000ffff067224 */ /* 0x000fe400078e00ff */
[----:B------:R-:W-:Y:S01]  /*1000*/  IMAD.MOV.U32 R11, RZ, RZ, 0x3fd80000 ;  /* 0x3fd80000ff0b7424 */ /* 0x000fe200078e00ff */
[----:B------:R-:W0:Y:S03]  /*1010*/  MUFU.RSQ64H R7, R5 ;  /* 0x0000000500077308 */ /* 0x000e260000001c00 */
[----:B0-----:R-:W-:-:S08]  /*1020*/  DMUL R8, R6, R6 ;  /* 0x0000000606087228 */ /* 0x001fd00000000000 */
[----:B------:R-:W-:-:S08]  /*1030*/  DFMA R8, R4, -R8, 1 ;  /* 0x3ff000000408742b */ /* 0x000fd00000000808 */
[----:B------:R-:W-:Y:S02]  /*1040*/  DFMA R10, R8, R10, 0.5 ;  /* 0x3fe00000080a742b */ /* 0x000fe4000000000a */
[----:B------:R-:W-:-:S08]  /*1050*/  DMUL R8, R6, R8 ;  /* 0x0000000806087228 */ /* 0x000fd00000000000 */
[----:B------:R-:W-:-:S08]  /*1060*/  DFMA R8, R10, R8, R6 ;  /* 0x000000080a08722b */ /* 0x000fd00000000006 */
[----:B------:R-:W-:Y:S02]  /*1070*/  DMUL R6, R4, R8 ;  /* 0x0000000804067228 */ /* 0x000fe40000000000 */
[----:B------:R-:W-:-:S06]  /*1080*/  VIADD R9, R9, 0xfff00000 ;  /* 0xfff0000009097836 */ /* 0x000fcc0000000000 */
[----:B------:R-:W-:-:S08]  /*1090*/  DFMA R10, R6, -R6, R4 ;  /* 0x80000006060a722b */ /* 0x000fd00000000004 */
[----:B------:R-:W-:-:S10]  /*10a0*/  DFMA R4, R8, R10, R6 ;  /* 0x0000000a0804722b */ /* 0x000fd40000000006 */
[----:B------:R-:W-:Y:S01]  /*10b0*/  VIADD R5, R5, 0xfcb00000 ;  /* 0xfcb0000005057836 */ /* 0x000fe20000000000 */
[----:B------:R-:W-:Y:S06]  /*10c0*/  BRA `(.L_x_14) ;  /* 0x0000000000047947 */ /* 0x000fec0003800000 */
.L_x_15:
[----:B------:R-:W-:-:S11]  /*10d0*/  DADD R4, R6, R6 ;  /* 0x0000000006047229 */ /* 0x000fd60000000006 */
.L_x_14:
[----:B------:R-:W-:Y:S05]  /*10e0*/  BSYNC.RECONVERGENT B1 ;  /* 0x0000000000017941 */ /* 0x000fea0003800200 */
.L_x_12:
[----:B------:R-:W-:-:S04]  /*10f0*/  IMAD.MOV.U32 R3, RZ, RZ, 0x0 ;  /* 0x00000000ff037424 */ /* 0x000fc800078e00ff */
[----:B------:R-:W-:Y:S05]  /*1100*/  RET.REL.NODEC R2 `(_Z17edgeDetectionCudaPiS_iii) ;  /* 0xffffffec02bc7950 */ /* 0x000fea0003c3ffff */
.L_x_16:
[----:B------:R-:W-:-:S00]  /*1110*/  BRA `(.L_x_16) ;  /* 0xfffffffc00fc7947 */ /* 0x000fc0000383ffff */
[----:B------:R-:W-:-:S00]  /*1120*/  NOP ;  /* 0x0000000000007918 */ /* 0x000fc00000000000 */
        /* <DEDUP_REMOVED lines=13> */
.L_x_28:


//--------------------- .text._Z14scaleImageCudaPiiii --------------------------
	.section	.text._Z14scaleImageCudaPiiii,"ax",@progbits
	.align	128
        .global         _Z14scaleImageCudaPiiii
        .type           _Z14scaleImageCudaPiiii,@function
        .size           _Z14scaleImageCudaPiiii,(.L_x_29 - _Z14scaleImageCudaPiiii)
        .other          _Z14scaleImageCudaPiiii,@"STO_CUDA_ENTRY STV_DEFAULT"
_Z14scaleImageCudaPiiii:
.text._Z14scaleImageCudaPiiii:
[----:B------:R-:W-:Y:S01]  /*0000*/  LDC R1, c[0x0][0x37c] ;  /* 0x0000df00ff017b82 */ /* 0x000fe20000000800 */
[----:B------:R-:W0:Y:S07]  /*0010*/  S2R R3, SR_TID.X ;  /* 0x0000000000037919 */ /* 0x000e2e0000002100 */
[----:B------:R-:W0:Y:S01]  /*0020*/  S2UR UR4, SR_CTAID.X ;  /* 0x00000000000479c3 */ /* 0x000e220000002500 */
[----:B------:R-:W1:Y:S01]  /*0030*/  LDCU UR5, c[0x0][0x390] ;  /* 0x00007200ff0577ac */ /* 0x000e620008000800 */
[----:B------:R-:W-:Y:S01]  /*0040*/  BSSY.RECONVERGENT B0, `(.L_x_17) ;  /* 0x000002d000007945 */ /* 0x000fe20003800200 */
[----:B0-----:R-:W-:-:S04]  /*0050*/  IMAD R0, R3, UR4, RZ ;  /* 0x0000000403007c24 */ /* 0x001fc8000f8e02ff */
[----:B------:R-:W-:-:S05]  /*0060*/  IMAD R3, R0, R3, RZ ;  /* 0x0000000300037224 */ /* 0x000fca00078e02ff */
[----:B-1----:R-:W-:-:S13]  /*0070*/  ISETP.GE.AND P0, PT, R3, UR5, PT ;  /* 0x0000000503007c0c */ /* 0x002fda000bf06270 */
[----:B------:R-:W-:Y:S05]  /*0080*/  @P0 BRA `(.L_x_18) ;  /* 0x0000000000a00947 */ /* 0x000fea0003800000 */
[----:B------:R-:W0:Y:S01]  /*0090*/  LDC.64 R16, c[0x0][0x358] ;  /* 0x0000d600ff107b82 */ /* 0x000e220000000a00 */
[----:B------:R-:W1:Y:S07]  /*00a0*/  LDCU.64 UR6, c[0x0][0x388] ;  /* 0x00007100ff0677ac */ /* 0x000e6e0008000a00 */
[----:B------:R-:W2:Y:S01]  /*00b0*/  LDC.64 R4, c[0x0][0x380] ;  /* 0x0000e000ff047b82 */ /* 0x000ea20000000a00 */
[----:B0-----:R-:W-:Y:S02]  /*00c0*/  R2UR UR4, R16 ;  /* 0x00000000100472ca */ /* 0x001fe400000e0000 */
[----:B------:R-:W-:Y:S01]  /*00d0*/  R2UR UR5, R17 ;  /* 0x00000000110572ca */ /* 0x000fe200000e0000 */
[----:B--2---:R-:W-:-:S12]  /*00e0*/  IMAD.WIDE R4, R3, 0x4, R4 ;  /* 0x0000000403047825 */ /* 0x004fd800078e0204 */
[----:B------:R-:W2:Y:S01]  /*00f0*/  LDG.E R0, desc[UR4][R4.64] ;  /* 0x0000000404007981 */ /* 0x000ea2000c1e1900 */
[----:B-1----:R-:W-:Y:S01]  /*0100*/  UIADD3 UR4, UPT, UPT, -UR6, UR7, URZ ;  /* 0x0000000706047290 */ /* 0x002fe2000fffe1ff */
[----:B------:R-:W-:Y:S01]  /*0110*/  IMAD.MOV.U32 R2, RZ, RZ, 0x1 ;  /* 0x00000001ff027424 */ /* 0x000fe200078e00ff */
[----:B------:R-:W-:Y:S07]  /*0120*/  BSSY.RECONVERGENT B1, `(.L_x_19) ;  /* 0x0000015000017945 */ /* 0x000fee0003800200 */
[----:B------:R-:W0:Y:S08]  /*0130*/  I2F.F64 R6, UR4 ;  /* 0x0000000400067d12 */ /* 0x000e300008201c00 */
[----:B0-----:R-:W0:Y:S02]  /*0140*/  MUFU.RCP64H R3, R7 ;  /* 0x0000000700037308 */ /* 0x001e240000001800 */
[----:B0-----:R-:W-:-:S08]  /*0150*/  DFMA R8, -R6, R2, 1 ;  /* 0x3ff000000608742b */ /* 0x001fd00000000102 */
[----:B------:R-:W-:-:S08]  /*0160*/  DFMA R8, R8, R8, R8 ;  /* 0x000000080808722b */ /* 0x000fd00000000008 */
[----:B------:R-:W-:-:S08]  /*0170*/  DFMA R2, R2, R8, R2 ;  /* 0x000000080202722b */ /* 0x000fd00000000002 */
[----:B------:R-:W-:-:S08]  /*0180*/  DFMA R10, -R6, R2, 1 ;  /* 0x3ff00000060a742b */ /* 0x000fd00000000102 */
[----:B------:R-:W-:Y:S01]  /*0190*/  DFMA R2, R2, R10, R2 ;  /* 0x0000000a0202722b */ /* 0x000fe20000000002 */
[----:B--2---:R-:W-:-:S04]  /*01a0*/  VIADD R0, R0, -UR6 ;  /* 0x8000000600007c36 */ /* 0x004fc80008000000 */
[----:B------:R-:W0:Y:S03]  /*01b0*/  I2F.F64 R8, R0 ;  /* 0x0000000000087312 */ /* 0x000e260000201c00 */
[----:B0-----:R-:W-:Y:S01]  /*01c0*/  DMUL R10, R8, R2 ;  /* 0x00000002080a7228 */ /* 0x001fe20000000000 */
[----:B------:R-:W-:-:S07]  /*01d0*/  FSETP.GEU.AND P1, PT, |R9|, 6.5827683646048100446e-37, PT ;  /* 0x036000000900780b */ /* 0x000fce0003f2e200 */
[----:B------:R-:W-:-:S08]  /*01e0*/  DFMA R12, -R6, R10, R8 ;  /* 0x0000000a060c722b */ /* 0x000fd00000000108 */
[----:B------:R-:W-:-:S10]  /*01f0*/  DFMA R2, R2, R12, R10 ;  /* 0x0000000c0202722b */ /* 0x000fd4000000000a */
[----:B------:R-:W-:-:S05]  /*0200*/  FFMA R10, RZ, R7, R3 ;  /* 0x00000007ff0a7223 */ /* 0x000fca0000000003 */
[----:B------:R-:W-:-:S13]  /*0210*/  FSETP.GT.AND P0, PT, |R10|, 1.469367938527859385e-39, PT ;  /* 0x001000000a00780b */ /* 0x000fda0003f04200 */
[----:B------:R-:W-:Y:S05]  /*0220*/  @P0 BRA P1, `(.L_x_20) ;  /* 0x0000000000100947 */ /* 0x000fea0000800000 */
[----:B------:R-:W-:-:S07]  /*0230*/  MOV R0, 0x250 ;  /* 0x0000025000007802 */ /* 0x000fce0000000f00 */
[----:B------:R-:W-:Y:S05]  /*0240*/  CALL.REL.NOINC `($__internal_2_$__cuda_sm20_div_rn_f64_full) ;  /* 0x00000000003c7944 */ /* 0x000fea0003c00000 */
[----:B------:R-:W-:Y:S02]  /*0250*/  IMAD.MOV.U32 R2, RZ, RZ, R12 ;  /* 0x000000ffff027224 */ /* 0x000fe400078e000c */
[----:B------:R-:W-:-:S07]  /*0260*/  IMAD.MOV.U32 R3, RZ, RZ, R13 ;  /* 0x000000ffff037224 */ /* 0x000fce00078e000d */
.L_x_20:
[----:B------:R-:W-:Y:S05]  /*0270*/  BSYNC.RECONVERGENT B1 ;  /* 0x0000000000017941 */ /* 0x000fea0003800200 */
.L_x_19:
[----:B------:R-:W-:Y:S01]  /*0280*/  DMUL R2, R2, 255 ;  /* 0x406fe00002027828 */ /* 0x000fe20000000000 */
[----:B------:R-:W-:Y:S01]  /*0290*/  IMAD.MOV.U32 R7, RZ, RZ, 0x3fe00000 ;  /* 0x3fe00000ff077424 */ /* 0x000fe200078e00ff */
[----:B------:R-:W-:Y:S01]  /*02a0*/  R2UR UR4, R16 ;  /* 0x00000000100472ca */ /* 0x000fe200000e0000 */
[----:B------:R-:W-:Y:S01]  /*02b0*/  IMAD.MOV.U32 R6, RZ, RZ, RZ ;  /* 0x000000ffff067224 */ /* 0x000fe200078e00ff */
[----:B------:R-:W-:-:S06]  /*02c0*/  R2UR UR5, R17 ;  /* 0x00000000110572ca */ /* 0x000fcc00000e0000 */
[----:B------:R-:W-:-:S06]  /*02d0*/  LOP3.LUT R7, R7, 0x80000000, R3, 0xb8, !PT ;  /* 0x8000000007077812 */ /* 0x000fcc00078eb803 */
[----:B------:R-:W-:-:S10]  /*02e0*/  DADD.RZ R2, R2, R6 ;  /* 0x0000000002027229 */ /* 0x000fd4000000c006 */
[----:B------:R-:W0:Y:S02]  /*02f0*/  F2I.F64.TRUNC R3, R2 ;  /* 0x0000000200037311 */ /* 0x000e24000030d100 */
[----:B0-----:R0:W-:Y:S02]  /*0300*/  STG.E desc[UR4][R4.64], R3 ;  /* 0x0000000304007986 */ /* 0x0011e4000c101904 */
.L_x_18:
[----:B------:R-:W-:Y:S05]  /*0310*/  BSYNC.RECONVERGENT B0 ;  /* 0x0000000000007941 */ /* 0x000fea0003800200 */
.L_x_17:
[----:B------:R-:W-:Y:S06]  /*0320*/  BAR.SYNC.DEFER_BLOCKING 0x0 ;  /* 0x0000000000007b1d */ /* 0x000fec0000010000 */
[----:B------:R-:W-:Y:S05]  /*0330*/  EXIT ;  /* 0x000000000000794d */ /* 0x000fea0003800000 */
        .weak           $__internal_2_$__cuda_sm20_div_rn_f64_full
        .type           $__internal_2_$__cuda_sm20_div_rn_f64_full,@function
        .size           $__internal_2_$__cuda_sm20_div_rn_f64_full,(.L_x_29 - $__internal_2_$__cuda_sm20_div_rn_f64_full)
$__internal_2_$__cuda_sm20_div_rn_f64_full:
[C---:B------:R-:W-:Y:S01]  /*0340*/  FSETP.GEU.AND P0, PT, |R7|.reuse, 1.469367938527859385e-39, PT ;  /* 0x001000000700780b */ /* 0x040fe20003f0e200 */
[----:B------:R-:W-:Y:S01]  /*0350*/  IMAD.MOV.U32 R10, RZ, RZ, 0x1 ;  /* 0x00000001ff0a7424 */ /* 0x000fe200078e00ff */
[----:B------:R-:W-:Y:S01]  /*0360*/  LOP3.LUT R2, R7, 0x800fffff, RZ, 0xc0, !PT ;  /* 0x800fffff07027812 */ /* 0x000fe200078ec0ff */
[----:B------:R-:W-:Y:S01]  /*0370*/  BSSY.RECONVERGENT B2, `(.L_x_21) ;  /* 0x0000055000027945 */ /* 0x000fe20003800200 */
[C---:B------:R-:W-:Y:S02]  /*0380*/  FSETP.GEU.AND P2, PT, |R9|.reuse, 1.469367938527859385e-39, PT ;  /* 0x001000000900780b */ /* 0x040fe40003f4e200 */
[----:B------:R-:W-:Y:S01]  /*0390*/  LOP3.LUT R3, R2, 0x3ff00000, RZ, 0xfc, !PT ;  /* 0x3ff0000002037812 */ /* 0x000fe200078efcff */
[----:B------:R-:W-:Y:S01]  /*03a0*/  IMAD.MOV.U32 R2, RZ, RZ, R6 ;  /* 0x000000ffff027224 */ /* 0x000fe200078e0006 */
[----:B------:R-:W-:-:S05]  /*03b0*/  LOP3.LUT R12, R9, 0x7ff00000, RZ, 0xc0, !PT ;  /* 0x7ff00000090c7812 */ /* 0x000fca00078ec0ff */
[----:B------:R-:W-:-:S04]  /*03c0*/  @!P0 DMUL R2, R6, 8.98846567431157953865e+307 ;  /* 0x7fe0000006028828 */ /* 0x000fc80000000000 */
[----:B------:R-:W-:Y:S01]  /*03d0*/  @!P2 LOP3.LUT R13, R7, 0x7ff00000, RZ, 0xc0, !PT ;  /* 0x7ff00000070da812 */ /* 0x000fe200078ec0ff */
[----:B------:R-:W-:Y:S01]  /*03e0*/  @!P2 IMAD.MOV.U32 R20, RZ, RZ, RZ ;  /* 0x000000ffff14a224 */ /* 0x000fe200078e00ff */
[----:B------:R-:W0:Y:S02]  /*03f0*/  MUFU.RCP64H R11, R3 ;  /* 0x00000003000b7308 */ /* 0x000e240000001800 */
[----:B------:R-:W-:Y:S01]  /*0400*/  @!P2 ISETP.GE.U32.AND P3, PT, R12, R13, PT ;  /* 0x0000000d0c00a20c */ /* 0x000fe20003f66070 */
[----:B------:R-:W-:-:S05]  /*0410*/  IMAD.MOV.U32 R13, RZ, RZ, 0x1ca00000 ;  /* 0x1ca00000ff0d7424 */ /* 0x000fca00078e00ff */
[----:B------:R-:W-:-:S04]  /*0420*/  @!P2 SEL R21, R13, 0x63400000, !P3 ;  /* 0x634000000d15a807 */ /* 0x000fc80005800000 */
[----:B------:R-:W-:-:S04]  /*0430*/  @!P2 LOP3.LUT R21, R21, 0x80000000, R9, 0xf8, !PT ;  /* 0x800000001515a812 */ /* 0x000fc800078ef809 */
[----:B------:R-:W-:Y:S01]  /*0440*/  @!P2 LOP3.LUT R21, R21, 0x100000, RZ, 0xfc, !PT ;  /* 0x001000001515a812 */ /* 0x000fe200078efcff */
[----:B0-----:R-:W-:-:S08]  /*0450*/  DFMA R14, R10, -R2, 1 ;  /* 0x3ff000000a0e742b */ /* 0x001fd00000000802 */
[----:B------:R-:W-:Y:S01]  /*0460*/  DFMA R18, R14, R14, R14 ;  /* 0x0000000e0e12722b */ /* 0x000fe2000000000e */
[----:B------:R-:W-:-:S04]  /*0470*/  LOP3.LUT R15, R7, 0x7ff00000, RZ, 0xc0, !PT ;  /* 0x7ff00000070f7812 */ /* 0x000fc800078ec0ff */
[----:B------:R-:W-:-:S03]  /*0480*/  ISETP.GE.U32.AND P1, PT, R12, R15, PT ;  /* 0x0000000f0c00720c */ /* 0x000fc60003f26070 */
[----:B------:R-:W-:Y:S01]  /*0490*/  DFMA R18, R10, R18, R10 ;  /* 0x000000120a12722b */ /* 0x000fe2000000000a */
[----:B------:R-:W-:Y:S01]  /*04a0*/  SEL R11, R13, 0x63400000, !P1 ;  /* 0x634000000d0b7807 */ /* 0x000fe20004800000 */
[----:B------:R-:W-:-:S03]  /*04b0*/  IMAD.MOV.U32 R10, RZ, RZ, R8 ;  /* 0x000000ffff0a7224 */ /* 0x000fc600078e0008 */
[----:B------:R-:W-:-:S03]  /*04c0*/  LOP3.LUT R11, R11, 0x800fffff, R9, 0xf8, !PT ;  /* 0x800fffff0b0b7812 */ /* 0x000fc600078ef809 */
[----:B------:R-:W-:-:S03]  /*04d0*/  DFMA R22, R18, -R2, 1 ;  /* 0x3ff000001216742b */ /* 0x000fc60000000802 */
[----:B------:R-:W-:-:S05]  /*04e0*/  @!P2 DFMA R10, R10, 2, -R20 ;  /* 0x400000000a0aa82b */ /* 0x000fca0000000814 */
[----:B------:R-:W-:Y:S01]  /*04f0*/  DFMA R18, R18, R22, R18 ;  /* 0x000000161212722b */ /* 0x000fe20000000012 */
[----:B------:R-:W-:Y:S02]  /*0500*/  IMAD.MOV.U32 R22, RZ, RZ, R12 ;  /* 0x000000ffff167224 */ /* 0x000fe400078e000c */
[----:B------:R-:W-:Y:S01]  /*0510*/  IMAD.MOV.U32 R23, RZ, RZ, R15 ;  /* 0x000000ffff177224 */ /* 0x000fe200078e000f */
[----:B------:R-:W-:Y:S02]  /*0520*/  @!P0 LOP3.LUT R23, R3, 0x7ff00000, RZ, 0xc0, !PT ;  /* 0x7ff0000003178812 */ /* 0x000fe400078ec0ff */
[----:B------:R-:W-:Y:S02]  /*0530*/  @!P2 LOP3.LUT R22, R11, 0x7ff00000, RZ, 0xc0, !PT ;  /* 0x7ff000000b16a812 */ /* 0x000fe400078ec0ff */
[----:B------:R-:W-:Y:S01]  /*0540*/  DMUL R20, R18, R10 ;  /* 0x0000000a12147228 */ /* 0x000fe20000000000 */
[----:B------:R-:W-:Y:S02]  /*0550*/  VIADD R25, R23, 0xffffffff ;  /* 0xffffffff17197836 */ /* 0x000fe40000000000 */
[----:B------:R-:W-:-:S05]  /*0560*/  VIADD R24, R22, 0xffffffff ;  /* 0xffffffff16187836 */ /* 0x000fca0000000000 */
[----:B------:R-:W-:Y:S01]  /*0570*/  DFMA R14, R20, -R2, R10 ;  /* 0x80000002140e722b */ /* 0x000fe2000000000a */
[----:B------:R-:W-:-:S04]  /*0580*/  ISETP.GT.U32.AND P0, PT, R24, 0x7feffffe, PT ;  /* 0x7feffffe1800780c */ /* 0x000fc80003f04070 */
[----:B------:R-:W-:-:S03]  /*0590*/  ISETP.GT.U32.OR P0, PT, R25, 0x7feffffe, P0 ;  /* 0x7feffffe1900780c */ /* 0x000fc60000704470 */
[----:B------:R-:W-:-:S10]  /*05a0*/  DFMA R14, R18, R14, R20 ;  /* 0x0000000e120e722b */ /* 0x000fd40000000014 */
        /* <DEDUP_REMOVED lines=20> */
[----:B------:R-:W-:-:S06]  /*06f0*/  IMAD.MOV.U32 R2, RZ, RZ, RZ ;  /* 0x000000ffff027224 */ /* 0x000fcc00078e00ff */
[----:B------:R-:W-:-:S03]  /*0700*/  DFMA R2, R12, -R2, R14 ;  /* 0x800000020c02722b */ /* 0x000fc6000000000e */
[----:B------:R-:W-:-:S03]  /*0710*/  LOP3.LUT R7, R9, R7, RZ, 0x3c, !PT ;  /* 0x0000000709077212 */ /* 0x000fc600078e3cff */
[----:B------:R-:W-:-:S04]  /*0720*/  IADD3 R2, PT, PT, -R18, -0x43300000, RZ ;  /* 0xbcd0000012027810 */ /* 0x000fc80007ffe1ff */
[----:B------:R-:W-:-:S04]  /*0730*/  FSETP.NEU.AND P0, PT, |R3|, R2, PT ;  /* 0x000000020300720b */ /* 0x000fc80003f0d200 */
[----:B------:R-:W-:Y:S02]  /*0740*/  FSEL R12, R8, R12, !P0 ;  /* 0x0000000c080c7208 */ /* 0x000fe40004000000 */
[----:B------:R-:W-:Y:S01]  /*0750*/  FSEL R13, R7, R13, !P0 ;  /* 0x0000000d070d7208 */ /* 0x000fe20004000000 */
[----:B------:R-:W-:Y:S06]  /*0760*/  BRA `(.L_x_23) ;  /* 0x0000000000547947 */ /* 0x000fec0003800000 */
.L_x_22:
        /* <DEDUP_REMOVED lines=16> */
.L_x_25:
[----:B------:R-:W-:Y:S01]  /*0870*/  LOP3.LUT R13, R7, 0x80000, RZ, 0xfc, !PT ;  /* 0x00080000070d7812 */ /* 0x000fe200078efcff */
[----:B------:R-:W-:Y:S01]  /*0880*/  IMAD.MOV.U32 R12, RZ, RZ, R6 ;  /* 0x000000ffff0c7224 */ /* 0x000fe200078e0006 */
[----:B------:R-:W-:Y:S06]  /*0890*/  BRA `(.L_x_23) ;  /* 0x0000000000087947 */ /* 0x000fec0003800000 */
.L_x_24:
[----:B------:R-:W-:Y:S01]  /*08a0*/  LOP3.LUT R13, R9, 0x80000, RZ, 0xfc, !PT ;  /* 0x00080000090d7812 */ /* 0x000fe200078efcff */
[----:B------:R-:W-:-:S07]  /*08b0*/  IMAD.MOV.U32 R12, RZ, RZ, R8 ;  /* 0x000000ffff0c7224 */ /* 0x000fce00078e0008 */
.L_x_23:
[----:B------:R-:W-:Y:S05]  /*08c0*/  BSYNC.RECONVERGENT B2 ;  /* 0x0000000000027941 */ /* 0x000fea0003800200 */
.L_x_21:
[----:B------:R-:W-:Y:S02]  /*08d0*/  IMAD.MOV.U32 R2, RZ, RZ, R0 ;  /* 0x000000ffff027224 */ /* 0x000fe400078e0000 */
[----:B------:R-:W-:-:S04]  /*08e0*/  IMAD.MOV.U32 R3, RZ, RZ, 0x0 ;  /* 0x00000000ff037424 */ /* 0x000fc800078e00ff */
[----:B------:R-:W-:Y:S05]  /*08f0*/  RET.REL.NODEC R2 `(_Z14scaleImageCudaPiiii) ;  /* 0xfffffff402c07950 */ /* 0x000fea0003c3ffff */
.L_x_26:
        /* <DEDUP_REMOVED lines=16> */
.L_x_29:


//--------------------- .nv.shared.reserved.0     --------------------------
	.section	.nv.shared.reserved.0,"aw",@nobits
	.weak		__nv_reservedSMEM_offset_0_alias
	.size		__nv_reservedSMEM_offset_0_alias, 0, 64
	.other		__nv_reservedSMEM_offset_0_alias,@"STO_CUDA_RESERVED_SHARED STV_DEFAULT"
__nv_reservedSMEM_offset_0_alias:
	.zero		0
	.zero		64


//--------------------- .nv.constant0._Z17edgeDetectionCudaPiS_iii --------------------------
	.section	.nv.constant0._Z17edgeDetectionCudaPiS_iii,"a",@progbits
	.sectionflags	@""
	.align	4
.nv.constant0._Z17edgeDetectionCudaPiS_iii:
	.zero		924


//--------------------- .nv.constant0._Z14scaleImageCudaPiiii --------------------------
	.section	.nv.constant0._Z14scaleImageCudaPiiii,"a",@progbits
	.sectionflags	@""
	.align	4
.nv.constant0._Z14scaleImageCudaPiiii:
	.zero		916


//--------------------- SYMBOLS --------------------------

	.type		.nv.reservedSmem.offset0,@object
	.size		.nv.reservedSmem.offset0,0x4
